	.headerflags	@"EF_CUDA_TEXMODE_UNIFIED EF_CUDA_64BIT_ADDRESS EF_CUDA_ACCELERATORS EF_CUDA_SM90 EF_CUDA_VIRTUAL_SM(EF_CUDA_SM90)"
	.elftype	@"ET_EXEC"


//--------------------- .nv.info                  --------------------------
	.section	.nv.info,"",@"SHT_CUDA_INFO"
	.align	4


	//----- nvinfo : EIATTR_REGCOUNT
	.align		4
        /*0000*/ 	.byte	0x04, 0x2f
        /*0002*/ 	.short	(.L_2 - .L_1)
	.align		4
.L_1:
        /*0004*/ 	.word	index@(triton_red_fused_add_native_layer_norm_native_layer_norm_backward_12)
        /*0008*/ 	.word	0x00000030


	//----- nvinfo : EIATTR_MIN_STACK_SIZE
	.align		4
.L_2:
        /*000c*/ 	.byte	0x04, 0x12
        /*000e*/ 	.short	(.L_4 - .L_3)
	.align		4
.L_3:
        /*0010*/ 	.word	index@(triton_red_fused_add_native_layer_norm_native_layer_norm_backward_12)
        /*0014*/ 	.word	0x00000000


	//----- nvinfo : EIATTR_FRAME_SIZE
	.align		4
.L_4:
        /*0018*/ 	.byte	0x04, 0x11
        /*001a*/ 	.short	(.L_6 - .L_5)
	.align		4
.L_5:
        /*001c*/ 	.word	index@(triton_red_fused_add_native_layer_norm_native_layer_norm_backward_12)
        /*0020*/ 	.word	0x00000000


	//----- nvinfo : EIATTR_MIN_STACK_SIZE
	.align		4
.L_6:
        /*0024*/ 	.byte	0x04, 0x12
        /*0026*/ 	.short	(.L_8 - .L_7)
	.align		4
.L_7:
        /*0028*/ 	.word	index@(triton_red_fused_add_native_layer_norm_native_layer_norm_backward_12)
        /*002c*/ 	.word	0x00000000
.L_8:


//--------------------- .nv.info.triton_red_fused_add_native_layer_norm_native_layer_norm_backward_12 --------------------------
	.section	.nv.info.triton_red_fused_add_native_layer_norm_native_layer_norm_backward_12,"",@"SHT_CUDA_INFO"
	.sectionflags	@""
	.align	4


	//----- nvinfo : EIATTR_CUDA_API_VERSION
	.align		4
        /*0000*/ 	.byte	0x04, 0x37
        /*0002*/ 	.short	(.L_10 - .L_9)
.L_9:
        /*0004*/ 	.word	0x0000007c


	//----- nvinfo : EIATTR_KPARAM_INFO
	.align		4
.L_10:
        /*0008*/ 	.byte	0x04, 0x17
        /*000a*/ 	.short	(.L_12 - .L_11)
.L_11:
        /*000c*/ 	.word	0x00000000
        /*0010*/ 	.short	0x000b
        /*0012*/ 	.short	0x0054
        /*0014*/ 	.byte	0x00, 0xf0, 0x11, 0x00


	//----- nvinfo : EIATTR_KPARAM_INFO
	.align		4
.L_12:
        /*0018*/ 	.byte	0x04, 0x17
        /*001a*/ 	.short	(.L_14 - .L_13)
.L_13:
        /*001c*/ 	.word	0x00000000
        /*0020*/ 	.short	0x000a
        /*0022*/ 	.short	0x0050
        /*0024*/ 	.byte	0x00, 0xf0, 0x11, 0x00


	//----- nvinfo : EIATTR_KPARAM_INFO
	.align		4
.L_14:
        /*0028*/ 	.byte	0x04, 0x17
        /*002a*/ 	.short	(.L_16 - .L_15)
.L_15:
        /*002c*/ 	.word	0x00000000
        /*0030*/ 	.short	0x0009
        /*0032*/ 	.short	0x0048
        /*0034*/ 	.byte	0x00, 0xf4, 0x21, 0x00


	//----- nvinfo : EIATTR_KPARAM_INFO
	.align		4
.L_16:
        /*0038*/ 	.byte	0x04, 0x17
        /*003a*/ 	.short	(.L_18 - .L_17)
.L_17:
        /*003c*/ 	.word	0x00000000
        /*0040*/ 	.short	0x0008
        /*0042*/ 	.short	0x0040
        /*0044*/ 	.byte	0x00, 0xf4, 0x21, 0x00


	//----- nvinfo : EIATTR_KPARAM_INFO
	.align		4
.L_18:
        /*0048*/ 	.byte	0x04, 0x17
        /*004a*/ 	.short	(.L_20 - .L_19)
.L_19:
        /*004c*/ 	.word	0x00000000
        /*0050*/ 	.short	0x0007
        /*0052*/ 	.short	0x0038
        /*0054*/ 	.byte	0x00, 0xf4, 0x21, 0x00


	//----- nvinfo : EIATTR_KPARAM_INFO
	.align		4
.L_20:
        /*0058*/ 	.byte	0x04, 0x17
        /*005a*/ 	.short	(.L_22 - .L_21)
.L_21:
        /*005c*/ 	.word	0x00000000
        /*0060*/ 	.short	0x0006
        /*0062*/ 	.short	0x0030
        /*0064*/ 	.byte	0x00, 0xf4, 0x21, 0x00


	//----- nvinfo : EIATTR_KPARAM_INFO
	.align		4
.L_22:
        /*0068*/ 	.byte	0x04, 0x17
        /*006a*/ 	.short	(.L_24 - .L_23)
.L_23:
        /*006c*/ 	.word	0x00000000
        /*0070*/ 	.short	0x0005
        /*0072*/ 	.short	0x0028
        /*0074*/ 	.byte	0x00, 0xf4, 0x21, 0x00


	//----- nvinfo : EIATTR_KPARAM_INFO
	.align		4
.L_24:
        /*0078*/ 	.byte	0x04, 0x17
        /*007a*/ 	.short	(.L_26 - .L_25)
.L_25:
        /*007c*/ 	.word	0x00000000
        /*0080*/ 	.short	0x0004
        /*0082*/ 	.short	0x0020
        /*0084*/ 	.byte	0x00, 0xf4, 0x21, 0x00


	//----- nvinfo : EIATTR_KPARAM_INFO
	.align		4
.L_26:
        /*0088*/ 	.byte	0x04, 0x17
        /*008a*/ 	.short	(.L_28 - .L_27)
.L_27:
        /*008c*/ 	.word	0x00000000
        /*0090*/ 	.short	0x0003
        /*0092*/ 	.short	0x0018
        /*0094*/ 	.byte	0x00, 0xf4, 0x21, 0x00


	//----- nvinfo : EIATTR_KPARAM_INFO
	.align		4
.L_28:
        /*0098*/ 	.byte	0x04, 0x17
        /*009a*/ 	.short	(.L_30 - .L_29)
.L_29:
        /*009c*/ 	.word	0x00000000
        /*00a0*/ 	.short	0x0002
        /*00a2*/ 	.short	0x0010
        /*00a4*/ 	.byte	0x00, 0xf4, 0x21, 0x00


	//----- nvinfo : EIATTR_KPARAM_INFO
	.align		4
.L_30:
        /*00a8*/ 	.byte	0x04, 0x17
        /*00aa*/ 	.short	(.L_32 - .L_31)
.L_31:
        /*00ac*/ 	.word	0x00000000
        /*00b0*/ 	.short	0x0001
        /*00b2*/ 	.short	0x0008
        /*00b4*/ 	.byte	0x00, 0xf4, 0x21, 0x00


	//----- nvinfo : EIATTR_KPARAM_INFO
	.align		4
.L_32:
        /*00b8*/ 	.byte	0x04, 0x17
        /*00ba*/ 	.short	(.L_34 - .L_33)
.L_33:
        /*00bc*/ 	.word	0x00000000
        /*00c0*/ 	.short	0x0000
        /*00c2*/ 	.short	0x0000
        /*00c4*/ 	.byte	0x00, 0xf4, 0x21, 0x00


	//----- nvinfo : EIATTR_SPARSE_MMA_MASK
	.align		4
.L_34:
        /*00c8*/ 	.byte	0x03, 0x50
        /*00ca*/ 	.short	0x0000


	//----- nvinfo : EIATTR_MAXREG_COUNT
	.align		4
        /*00cc*/ 	.byte	0x03, 0x1b
        /*00ce*/ 	.short	0x00ff


	//----- nvinfo : EIATTR_COOP_GROUP_MASK_REGIDS
	.align		4
        /*00d0*/ 	.byte	0x04, 0x29
        /*00d2*/ 	.short	(.L_36 - .L_35)


	//   ....[0]....
.L_35:
        /*00d4*/ 	.word	0xffffffff


	//   ....[1]....
        /*00d8*/ 	.word	0xffffffff


	//   ....[2]....
        /*00dc*/ 	.word	0xffffffff


	//----- nvinfo : EIATTR_COOP_GROUP_INSTR_OFFSETS
	.align		4
.L_36:
        /*00e0*/ 	.byte	0x04, 0x28
        /*00e2*/ 	.short	(.L_38 - .L_37)


	//   ....[0]....
.L_37:
        /*00e4*/ 	.word	0x00001100


	//   ....[1]....
        /*00e8*/ 	.word	0x000013c0


	//   ....[2]....
        /*00ec*/ 	.word	0x00001410


	//----- nvinfo : EIATTR_EXIT_INSTR_OFFSETS
	.align		4
.L_38:
        /*00f0*/ 	.byte	0x04, 0x1c
        /*00f2*/ 	.short	(.L_40 - .L_39)


	//   ....[0]....
.L_39:
        /*00f4*/ 	.word	0x00002ab0


	//   ....[1]....
        /*00f8*/ 	.word	0x00002b00


	//----- nvinfo : EIATTR_REQNTID
	.align		4
.L_40:
        /*00fc*/ 	.byte	0x04, 0x10
        /*00fe*/ 	.short	(.L_42 - .L_41)
.L_41:
        /*0100*/ 	.word	0x00000080
        /*0104*/ 	.word	0x00000001
        /*0108*/ 	.word	0x00000001


	//----- nvinfo : EIATTR_CBANK_PARAM_SIZE
	.align		4
.L_42:
        /*010c*/ 	.byte	0x03, 0x19
        /*010e*/ 	.short	0x0058


	//----- nvinfo : EIATTR_PARAM_CBANK
	.align		4
        /*0110*/ 	.byte	0x04, 0x0a
        /*0112*/ 	.short	(.L_44 - .L_43)
	.align		4
.L_43:
        /*0114*/ 	.word	index@(.nv.constant0.triton_red_fused_add_native_layer_norm_native_layer_norm_backward_12)
        /*0118*/ 	.short	0x0210
        /*011a*/ 	.short	0x0058


	//----- nvinfo : EIATTR_SW_WAR
	.align		4
.L_44:
        /*011c*/ 	.byte	0x04, 0x36
        /*011e*/ 	.short	(.L_46 - .L_45)
.L_45:
        /*0120*/ 	.word	0x00000008
.L_46:


//--------------------- .nv.callgraph             --------------------------
	.section	.nv.callgraph,"",@"SHT_CUDA_CALLGRAPH"
	.align	4
	.sectionentsize	8
	.align		4
        /*0000*/ 	.word	0x00000000
	.align		4
        /*0004*/ 	.word	0xffffffff
	.align		4
        /*0008*/ 	.word	0x00000000
	.align		4
        /*000c*/ 	.word	0xfffffffe
	.align		4
        /*0010*/ 	.word	0x00000000
	.align		4
        /*0014*/ 	.word	0xfffffffd
	.align		4
        /*0018*/ 	.word	0x00000000
	.align		4
        /*001c*/ 	.word	0xfffffffc


//--------------------- .nv.constant4             --------------------------
	.section	.nv.constant4,"a",@progbits
	.align	8
	.align		8
.nv.constant4:
        /*0000*/ 	.dword	_$_str


//--------------------- .text.triton_red_fused_add_native_layer_norm_native_layer_norm_backward_12 --------------------------
	.section	.text.triton_red_fused_add_native_layer_norm_native_layer_norm_backward_12,"ax",@progbits
	.sectionflags	@"SHF_BARRIERS=1"
	.align	128
        .global         triton_red_fused_add_native_layer_norm_native_layer_norm_backward_12
        .type           triton_red_fused_add_native_layer_norm_native_layer_norm_backward_12,@function
        .size           triton_red_fused_add_native_layer_norm_native_layer_norm_backward_12,(.L_x_3 - triton_red_fused_add_native_layer_norm_native_layer_norm_backward_12)
        .other          triton_red_fused_add_native_layer_norm_native_layer_norm_backward_12,@"STO_CUDA_ENTRY STV_DEFAULT"
triton_red_fused_add_native_layer_norm_native_layer_norm_backward_12:
.text.triton_red_fused_add_native_layer_norm_native_layer_norm_backward_12:
[----:B------:R-:W0:Y:S02]  /*0000*/  LDC R1, c[0x0][0x28] ;  /* 0x00000a00ff017b82 */ /* 0x000e240000000800 */
[----:B------:R-:W1:Y:S01]  /*0010*/  S2R R0, SR_TID.X ;  /* 0x0000000000007919 */ /* 0x000e620000002100 */
[----:B------:R-:W2:Y:S01]  /*0020*/  S2UR UR5, SR_CgaCtaId ;  /* 0x00000000000579c3 */ /* 0x000ea20000008800 */
[----:B------:R-:W-:Y:S01]  /*0030*/  UMOV UR4, 0x400 ;  /* 0x0000040000047882 */ /* 0x000fe20000000000 */
[----:B------:R-:W-:Y:S01]  /*0040*/  MOV R36, RZ ;  /* 0x000000ff00247202 */ /* 0x000fe20000000f00 */
[----:B------:R-:W3:Y:S01]  /*0050*/  S2R R11, SR_CTAID.X ;  /* 0x00000000000b7919 */ /* 0x000ee20000002500 */
[----:B------:R-:W-:Y:S02]  /*0060*/  CS2R R34, SRZ ;  /* 0x0000000000227805 */ /* 0x000fe4000001ff00 */
[----:B------:R-:W-:Y:S02]  /*0070*/  CS2R R26, SRZ ;  /* 0x00000000001a7805 */ /* 0x000fe4000001ff00 */
[----:B------:R-:W-:Y:S02]  /*0080*/  CS2R R28, SRZ ;  /* 0x00000000001c7805 */ /* 0x000fe4000001ff00 */
[----:B------:R-:W-:-:S02]  /*0090*/  CS2R R30, SRZ ;  /* 0x00000000001e7805 */ /* 0x000fc4000001ff00 */
[----:B------:R-:W-:Y:S01]  /*00a0*/  CS2R R32, SRZ ;  /* 0x0000000000207805 */ /* 0x000fe2000001ff00 */
[----:B------:R-:W-:Y:S01]  /*00b0*/  ULDC.64 UR6, c[0x0][0x208] ;  /* 0x0000820000067ab9 */ /* 0x000fe20000000a00 */
[----:B--2---:R-:W-:Y:S01]  /*00c0*/  UPRMT UR4, UR5, 0x654, UR4 ;  /* 0x0000065405047896 */ /* 0x004fe20008000004 */
[--C-:B-1----:R-:W-:Y:S02]  /*00d0*/  SHF.R.U32.HI R2, RZ, 0x1, R0.reuse ;  /* 0x00000001ff027819 */ /* 0x102fe40000011600 */
[----:B------:R-:W-:Y:S02]  /*00e0*/  SHF.R.U32.HI R37, RZ, 0x4, R0 ;  /* 0x00000004ff257819 */ /* 0x000fe40000011600 */
[----:B---3--:R-:W-:Y:S02]  /*00f0*/  SHF.L.U32 R3, R11, 0x6, RZ ;  /* 0x000000060b037819 */ /* 0x008fe400000006ff */
[----:B------:R-:W-:Y:S02]  /*0100*/  SGXT.U32 R2, R2, 0x6 ;  /* 0x000000060202781a */ /* 0x000fe40000000000 */
[----:B------:R-:W-:-:S02]  /*0110*/  LOP3.LUT R15, R0, 0x1, RZ, 0xc0, !PT ;  /* 0x00000001000f7812 */ /* 0x000fc400078ec0ff */
[-C--:B------:R-:W-:Y:S02]  /*0120*/  LOP3.LUT R4, R3, R2.reuse, RZ, 0xfc, !PT ;  /* 0x0000000203047212 */ /* 0x080fe400078efcff */
[----:B------:R-:W-:Y:S02]  /*0130*/  LEA R2, R11, R2, 0x6 ;  /* 0x000000020b027211 */ /* 0x000fe400078e30ff */
[----:B------:R-:W-:Y:S02]  /*0140*/  SHF.R.S32.HI R5, RZ, 0x1f, R4 ;  /* 0x0000001fff057819 */ /* 0x000fe40000011404 */
[----:B------:R-:W-:Y:S02]  /*0150*/  ISETP.GE.AND P1, PT, R4, 0x400, PT ;  /* 0x000004000400780c */ /* 0x000fe40003f26270 */
[----:B------:R-:W-:Y:S02]  /*0160*/  LEA.HI R5, R5, R4, RZ, 0x4 ;  /* 0x0000000405057211 */ /* 0x000fe400078f20ff */
[----:B------:R-:W-:-:S02]  /*0170*/  SGXT.U32 R37, R37, 0x3 ;  /* 0x000000032525781a */ /* 0x000fc40000000000 */
[----:B------:R-:W-:Y:S02]  /*0180*/  SHF.R.S32.HI R6, RZ, 0x4, R5 ;  /* 0x00000004ff067819 */ /* 0x000fe40000011405 */
[----:B------:R-:W-:Y:S02]  /*0190*/  LOP3.LUT R5, R5, 0xfff0, RZ, 0xc0, !PT ;  /* 0x0000fff005057812 */ /* 0x000fe400078ec0ff */
[----:B------:R-:W-:Y:S02]  /*01a0*/  LEA.HI R7, R6, R6, RZ, 0x4 ;  /* 0x0000000606077211 */ /* 0x000fe400078f20ff */
[----:B------:R-:W-:Y:S02]  /*01b0*/  IADD3 R5, R4, -R5, RZ ;  /* 0x8000000504057210 */ /* 0x000fe40007ffe0ff */
[----:B------:R-:W-:-:S04]  /*01c0*/  LOP3.LUT R7, R7, 0xfff0, RZ, 0xc0, !PT ;  /* 0x0000fff007077812 */ /* 0x000fc800078ec0ff */
[----:B------:R-:W-:Y:S02]  /*01d0*/  IADD3 R7, R6, -R7, RZ ;  /* 0x8000000706077210 */ /* 0x000fe40007ffe0ff */
[----:B------:R-:W-:Y:S02]  /*01e0*/  PRMT R6, R5, 0x8880, RZ ;  /* 0x0000888005067816 */ /* 0x000fe400000000ff */
[----:B------:R-:W-:Y:S02]  /*01f0*/  PRMT R8, R7, 0x8880, RZ ;  /* 0x0000888007087816 */ /* 0x000fe400000000ff */
[----:B------:R-:W-:Y:S02]  /*0200*/  PRMT R6, R6, 0x7710, RZ ;  /* 0x0000771006067816 */ /* 0x000fe400000000ff */
[----:B------:R-:W-:Y:S02]  /*0210*/  PRMT R8, R8, 0x7710, RZ ;  /* 0x0000771008087816 */ /* 0x000fe400000000ff */
[----:B------:R-:W-:-:S02]  /*0220*/  SHF.R.U32.HI R6, RZ, 0xc, R6 ;  /* 0x0000000cff067819 */ /* 0x000fc40000011606 */
[----:B------:R-:W-:Y:S02]  /*0230*/  SHF.R.U32.HI R8, RZ, 0xc, R8 ;  /* 0x0000000cff087819 */ /* 0x000fe40000011608 */
[----:B------:R-:W-:Y:S02]  /*0240*/  LOP3.LUT R6, R6, 0x7, RZ, 0xc0, !PT ;  /* 0x0000000706067812 */ /* 0x000fe400078ec0ff */
[----:B------:R-:W-:Y:S02]  /*0250*/  LOP3.LUT R8, R8, 0x7, RZ, 0xc0, !PT ;  /* 0x0000000708087812 */ /* 0x000fe400078ec0ff */
[----:B------:R-:W-:Y:S02]  /*0260*/  IADD3 R6, R5, R6, RZ ;  /* 0x0000000605067210 */ /* 0x000fe40007ffe0ff */
[----:B------:R-:W-:Y:S02]  /*0270*/  IADD3 R8, R7, R8, RZ ;  /* 0x0000000807087210 */ /* 0x000fe40007ffe0ff */
[----:B------:R-:W-:-:S02]  /*0280*/  LOP3.LUT R9, R6, 0xf8, RZ, 0xc0, !PT ;  /* 0x000000f806097812 */ /* 0x000fc400078ec0ff */
[----:B------:R-:W-:Y:S02]  /*0290*/  LOP3.LUT R10, R8, 0xf8, RZ, 0xc0, !PT ;  /* 0x000000f8080a7812 */ /* 0x000fe400078ec0ff */
[----:B------:R-:W-:Y:S02]  /*02a0*/  IADD3 R9, RZ, -R9, RZ ;  /* 0x80000009ff097210 */ /* 0x000fe40007ffe0ff */
[----:B------:R-:W-:Y:S02]  /*02b0*/  IADD3 R12, RZ, -R10, RZ ;  /* 0x8000000aff0c7210 */ /* 0x000fe40007ffe0ff */
[----:B------:R-:W-:Y:S02]  /*02c0*/  PRMT R10, R9, 0x7710, RZ ;  /* 0x00007710090a7816 */ /* 0x000fe400000000ff */
[----:B------:R-:W-:Y:S02]  /*02d0*/  PRMT R6, R6, 0x8880, RZ ;  /* 0x0000888006067816 */ /* 0x000fe400000000ff */
[----:B------:R-:W-:-:S02]  /*02e0*/  IADD3 R9, R5, R10, RZ ;  /* 0x0000000a05097210 */ /* 0x000fc40007ffe0ff */
[----:B------:R-:W-:Y:S02]  /*02f0*/  PRMT R12, R12, 0x7710, RZ ;  /* 0x000077100c0c7816 */ /* 0x000fe400000000ff */
[----:B------:R-:W-:Y:S02]  /*0300*/  SHF.R.S32.HI R5, RZ, 0x19, R11 ;  /* 0x00000019ff057819 */ /* 0x000fe4000001140b */
[----:B------:R-:W-:Y:S02]  /*0310*/  PRMT R6, R6, 0x7710, RZ ;  /* 0x0000771006067816 */ /* 0x000fe400000000ff */
[----:B------:R-:W-:Y:S02]  /*0320*/  IADD3 R7, R7, R12, RZ ;  /* 0x0000000c07077210 */ /* 0x000fe40007ffe0ff */
[----:B------:R-:W-:Y:S02]  /*0330*/  SGXT R5, R5, 0x1 ;  /* 0x000000010505781a */ /* 0x000fe40000000200 */
[----:B------:R-:W-:-:S02]  /*0340*/  SHF.R.U32.HI R6, RZ, 0x3, R6 ;  /* 0x00000003ff067819 */ /* 0x000fc40000011606 */
[----:B------:R-:W-:Y:S02]  /*0350*/  SHF.L.U32 R10, R0, 0x3, RZ ;  /* 0x00000003000a7819 */ /* 0x000fe400000006ff */
[----:B------:R-:W-:Y:S02]  /*0360*/  LOP3.LUT R7, R7, 0xffff, RZ, 0xc0, !PT ;  /* 0x0000ffff07077812 */ /* 0x000fe400078ec0ff */
[----:B------:R-:W-:Y:S02]  /*0370*/  LEA.HI R5, R5, R4, RZ, 0x8 ;  /* 0x0000000405057211 */ /* 0x000fe400078f40ff */
[----:B------:R-:W-:Y:S02]  /*0380*/  LOP3.LUT R6, R6, 0xffff, RZ, 0xc0, !PT ;  /* 0x0000ffff06067812 */ /* 0x000fe400078ec0ff */
[----:B------:R-:W-:Y:S02]  /*0390*/  SHF.L.U32 R11, R0, 0x4, RZ ;  /* 0x00000004000b7819 */ /* 0x000fe400000006ff */
[----:B------:R-:W-:-:S02]  /*03a0*/  LOP3.LUT R39, R10, 0x3f0, RZ, 0xc0, !PT ;  /* 0x000003f00a277812 */ /* 0x000fc400078ec0ff */
[----:B------:R-:W-:Y:S02]  /*03b0*/  LOP3.LUT R9, R9, 0xffff, RZ, 0xc0, !PT ;  /* 0x0000ffff09097812 */ /* 0x000fe400078ec0ff */
[----:B------:R-:W-:Y:S02]  /*03c0*/  PRMT R10, R7, 0x8880, RZ ;  /* 0x00008880070a7816 */ /* 0x000fe400000000ff */
[----:B------:R-:W-:Y:S02]  /*03d0*/  SHF.R.U32.HI R5, RZ, 0x8, R5 ;  /* 0x00000008ff057819 */ /* 0x000fe40000011605 */
[----:B------:R-:W-:Y:S02]  /*03e0*/  PRMT R7, R6, 0x8880, RZ ;  /* 0x0000888006077816 */ /* 0x000fe400000000ff */
[----:B------:R-:W-:Y:S02]  /*03f0*/  LOP3.LUT R12, R11, 0x7f0, RZ, 0xc0, !PT ;  /* 0x000007f00b0c7812 */ /* 0x000fe400078ec0ff */
[----:B------:R-:W-:-:S02]  /*0400*/  PRMT R6, R9, 0x8880, RZ ;  /* 0x0000888009067816 */ /* 0x000fc400000000ff */
[----:B------:R-:W-:Y:S02]  /*0410*/  LEA R5, R5, R10, 0x5 ;  /* 0x0000000a05057211 */ /* 0x000fe400078e28ff */
[----:B------:R-:W-:Y:S02]  /*0420*/  SHF.L.U32 R10, R0, 0x2, RZ ;  /* 0x00000002000a7819 */ /* 0x000fe400000006ff */
[----:B------:R-:W-:Y:S01]  /*0430*/  IADD3 R39, R12, UR4, R39 ;  /* 0x000000040c277c10 */ /* 0x000fe2000fffe027 */
[----:B------:R-:W-:Y:S01]  /*0440*/  IMAD R9, R5, 0x300, RZ ;  /* 0x0000030005097824 */ /* 0x000fe200078e02ff */
[----:B------:R-:W-:Y:S01]  /*0450*/  LEA R12, R7, R6, 0x6 ;  /* 0x00000006070c7211 */ /* 0x000fe200078e30ff */
[----:B------:R-:W1:Y:S01]  /*0460*/  LDC.64 R4, c[0x0][0x220] ;  /* 0x00008800ff047b82 */ /* 0x000e620000000a00 */
[----:B------:R-:W-:Y:S02]  /*0470*/  PRMT R11, R8, 0x8880, RZ ;  /* 0x00008880080b7816 */ /* 0x000fe400000000ff */
[----:B------:R-:W-:Y:S01]  /*0480*/  LOP3.LUT R8, R3, 0x3c, R10, 0xf8, !PT ;  /* 0x0000003c03087812 */ /* 0x000fe200078ef80a */
[----:B------:R-:W-:Y:S01]  /*0490*/  IMAD R13, R12, 0x60, R9 ;  /* 0x000000600c0d7824 */ /* 0x000fe200078e0209 */
[----:B------:R-:W-:-:S02]  /*04a0*/  SHF.R.S32.HI R11, RZ, 0x3, R11 ;  /* 0x00000003ff0b7819 */ /* 0x000fc4000001140b */
[--C-:B------:R-:W-:Y:S01]  /*04b0*/  SHF.R.S32.HI R9, RZ, 0x1f, R8.reuse ;  /* 0x0000001fff097819 */ /* 0x100fe20000011408 */
[----:B------:R-:W2:Y:S01]  /*04c0*/  LDC.64 R6, c[0x0][0x230] ;  /* 0x00008c00ff067b82 */ /* 0x000ea20000000a00 */
[----:B------:R-:W-:Y:S02]  /*04d0*/  SHF.L.U32 R12, R0, 0x5, RZ ;  /* 0x00000005000c7819 */ /* 0x000fe400000006ff */
[----:B------:R-:W-:Y:S02]  /*04e0*/  LEA.HI R9, R9, R8, RZ, 0x8 ;  /* 0x0000000809097211 */ /* 0x000fe400078f40ff */
[----:B------:R-:W-:Y:S02]  /*04f0*/  PRMT R0, R11, 0x9910, RZ ;  /* 0x000099100b007816 */ /* 0x000fe400000000ff */
[----:B------:R-:W-:Y:S02]  /*0500*/  SHF.R.S32.HI R9, RZ, 0x8, R9 ;  /* 0x00000008ff097819 */ /* 0x000fe40000011409 */
[----:B------:R-:W-:Y:S01]  /*0510*/  ISETP.GE.AND P2, PT, R8, 0x400, PT ;  /* 0x000004000800780c */ /* 0x000fe20003f46270 */
[----:B------:R-:W-:Y:S01]  /*0520*/  IMAD R0, R0, 0x3000, R13 ;  /* 0x0000300000007824 */ /* 0x000fe200078e020d */
[----:B------:R-:W-:Y:S01]  /*0530*/  LOP3.LUT R12, R12, 0x1e0, RZ, 0xc0, !PT ;  /* 0x000001e00c0c7812 */ /* 0x000fe200078ec0ff */
[----:B------:R-:W-:Y:S01]  /*0540*/  IMAD R8, R9, 0x5f00, R8 ;  /* 0x00005f0009087824 */ /* 0x000fe200078e0208 */
[----:B------:R-:W-:-:S02]  /*0550*/  LOP3.LUT R9, R10, 0x4, RZ, 0xc0, !PT ;  /* 0x000000040a097812 */ /* 0x000fc400078ec0ff */
[C---:B------:R-:W-:Y:S02]  /*0560*/  LOP3.LUT R40, R12.reuse, R37, RZ, 0xfc, !PT ;  /* 0x000000250c287212 */ /* 0x040fe400078efcff */
[----:B------:R-:W-:Y:S01]  /*0570*/  LEA R11, R12, UR4, 0x1 ;  /* 0x000000040c0b7c11 */ /* 0x000fe2000f8e08ff */
[----:B------:R-:W-:Y:S01]  /*0580*/  IMAD R2, R2, 0x60, R9 ;  /* 0x0000006002027824 */ /* 0x000fe200078e0209 */
[----:B------:R-:W-:Y:S01]  /*0590*/  IADD3 R38, R9, R0, RZ ;  /* 0x0000000009267210 */ /* 0x000fe20007ffe0ff */
[----:B------:R-:W-:Y:S01]  /*05a0*/  HFMA2.MMA R0, -RZ, RZ, 0, 0 ;  /* 0x00000000ff007435 */ /* 0x000fe200000001ff */
[----:B------:R-:W-:Y:S02]  /*05b0*/  LEA R40, R40, R11, 0x2 ;  /* 0x0000000b28287211 */ /* 0x000fe400078e10ff */
[----:B------:R-:W-:Y:S01]  /*05c0*/  LEA R37, R37, R8, 0x8 ;  /* 0x0000000825257211 */ /* 0x000fe200078e40ff */
[----:B--2---:R-:W-:-:S04]  /*05d0*/  IMAD.WIDE.U32 R24, R15, 0x10, R6 ;  /* 0x000000100f187825 */ /* 0x004fc800078e0006 */
[----:B-1----:R-:W-:Y:S01]  /*05e0*/  IMAD.WIDE.U32 R6, R15, 0x10, R4 ;  /* 0x000000100f067825 */ /* 0x002fe200078e0004 */
[----:B------:R-:W-:-:S07]  /*05f0*/  CS2R R4, SRZ ;  /* 0x0000000000047805 */ /* 0x000fce000001ff00 */
.L_x_1:
[----:B------:R-:W1:Y:S01]  /*0600*/  LDC.64 R12, c[0x0][0x218] ;  /* 0x00008600ff0c7b82 */ /* 0x000e620000000a00 */
[----:B------:R-:W-:Y:S02]  /*0610*/  CS2R R8, SRZ ;  /* 0x0000000000087805 */ /* 0x000fe4000001ff00 */
[----:B------:R-:W-:-:S05]  /*0620*/  CS2R R10, SRZ ;  /* 0x00000000000a7805 */ /* 0x000fca000001ff00 */
[----:B------:R-:W2:Y:S01]  /*0630*/  LDC.64 R42, c[0x0][0x210] ;  /* 0x00008400ff2a7b82 */ /* 0x000ea20000000a00 */
[----:B------:R-:W-:-:S07]  /*0640*/  IADD3 R23, R2, R5, RZ ;  /* 0x0000000502177210 */ /* 0x000fce0007ffe0ff */
[----:B------:R-:W3:Y:S01]  /*0650*/  LDC.64 R44, c[0x0][0x228] ;  /* 0x00008a00ff2c7b82 */ /* 0x000ee20000000a00 */
[----:B-1----:R-:W-:-:S05]  /*0660*/  IMAD.WIDE R12, R37, 0x4, R12 ;  /* 0x00000004250c7825 */ /* 0x002fca00078e020c */
[----:B------:R-:W4:Y:S01]  /*0670*/  @!P2 LDG.E.EF.128 R8, desc[UR6][R12.64] ;  /* 0x000000060c08a981 */ /* 0x000f22000c0e1d00 */
[----:B--2---:R-:W-:Y:S01]  /*0680*/  IMAD.WIDE R42, R23, 0x4, R42 ;  /* 0x00000004172a7825 */ /* 0x004fe200078e022a */
[----:B------:R-:W-:-:S05]  /*0690*/  IADD3 R23, R38, R5, RZ ;  /* 0x0000000526177210 */ /* 0x000fca0007ffe0ff */
[----:B---3--:R-:W-:Y:S01]  /*06a0*/  IMAD.WIDE R44, R23, 0x4, R44 ;  /* 0x00000004172c7825 */ /* 0x008fe200078e022c */
[----:B------:R-:W-:Y:S01]  /*06b0*/  BAR.SYNC.DEFER_BLOCKING 0x0 ;  /* 0x0000000000007b1d */ /* 0x000fe20000010000 */
[----:B----4-:R-:W-:Y:S02]  /*06c0*/  SEL R15, R8, RZ, !P2 ;  /* 0x000000ff080f7207 */ /* 0x010fe40005000000 */
[----:B------:R-:W-:Y:S02]  /*06d0*/  SEL R17, R9, RZ, !P2 ;  /* 0x000000ff09117207 */ /* 0x000fe40005000000 */
[----:B------:R-:W-:Y:S02]  /*06e0*/  CS2R R8, SRZ ;  /* 0x0000000000087805 */ /* 0x000fe4000001ff00 */
[----:B------:R-:W-:Y:S01]  /*06f0*/  SEL R19, R10, RZ, !P2 ;  /* 0x000000ff0a137207 */ /* 0x000fe20005000000 */
[----:B------:R1:W-:Y:S01]  /*0700*/  STS [R40], R15 ;  /* 0x0000000f28007388 */ /* 0x0003e20000000800 */
[----:B------:R-:W-:-:S02]  /*0710*/  SEL R21, R11, RZ, !P2 ;  /* 0x000000ff0b157207 */ /* 0x000fc40005000000 */
[----:B------:R-:W-:Y:S01]  /*0720*/  CS2R R10, SRZ ;  /* 0x00000000000a7805 */ /* 0x000fe2000001ff00 */
[----:B------:R2:W-:Y:S04]  /*0730*/  STS [R40+0x30], R17 ;  /* 0x0000301128007388 */ /* 0x0005e80000000800 */
[----:B------:R3:W-:Y:S04]  /*0740*/  STS [R40+0x60], R19 ;  /* 0x0000601328007388 */ /* 0x0007e80000000800 */
[----:B------:R4:W-:Y:S01]  /*0750*/  STS [R40+0x90], R21 ;  /* 0x0000901528007388 */ /* 0x0009e20000000800 */
[----:B------:R-:W-:Y:S06]  /*0760*/  BAR.SYNC.DEFER_BLOCKING 0x0 ;  /* 0x0000000000007b1d */ /* 0x000fec0000010000 */
[----:B------:R-:W5:Y:S04]  /*0770*/  @!P1 LDG.E.EF.128 R8, desc[UR6][R42.64] ;  /* 0x000000062a089981 */ /* 0x000f68000c0e1d00 */
[----:B-1----:R-:W5:Y:S01]  /*0780*/  LDG.E.EL.128 R12, desc[UR6][R6.64] ;  /* 0x00000006060c7981 */ /* 0x002f62000c2e1d00 */
[----:B--2---:R-:W-:-:S02]  /*0790*/  CS2R R16, SRZ ;  /* 0x0000000000107805 */ /* 0x004fc4000001ff00 */
[----:B---3--:R-:W-:Y:S01]  /*07a0*/  CS2R R18, SRZ ;  /* 0x0000000000127805 */ /* 0x008fe2000001ff00 */
[----:B----4-:R-:W2:Y:S05]  /*07b0*/  LDG.E.EL.128 R20, desc[UR6][R24.64] ;  /* 0x0000000618147981 */ /* 0x010eaa000c2e1d00 */
[----:B------:R-:W3:Y:S01]  /*07c0*/  @!P1 LDG.E.EF.128 R16, desc[UR6][R44.64] ;  /* 0x000000062c109981 */ /* 0x000ee2000c0e1d00 */
[----:B------:R-:W-:-:S04]  /*07d0*/  ISETP.NE.U32.AND P0, PT, R5, RZ, PT ;  /* 0x000000ff0500720c */ /* 0x000fc80003f05070 */
[----:B------:R-:W-:Y:S02]  /*07e0*/  ISETP.NE.AND.EX P0, PT, R0, RZ, PT, P0 ;  /* 0x000000ff0000720c */ /* 0x000fe40003f05300 */
[----:B-----5:R-:W-:Y:S02]  /*07f0*/  SEL R41, R10, RZ, !P1 ;  /* 0x000000ff0a297207 */ /* 0x020fe40004800000 */
[----:B------:R-:W-:Y:S02]  /*0800*/  SEL R10, R9, RZ, !P1 ;  /* 0x000000ff090a7207 */ /* 0x000fe40004800000 */
[----:B------:R-:W-:Y:S02]  /*0810*/  SEL R11, R11, RZ, !P1 ;  /* 0x000000ff0b0b7207 */ /* 0x000fe40004800000 */
[----:B------:R-:W-:Y:S01]  /*0820*/  SEL R9, R8, RZ, !P1 ;  /* 0x000000ff08097207 */ /* 0x000fe20004800000 */
[----:B------:R-:W-:Y:S01]  /*0830*/  FADD R41, R41, R14 ;  /* 0x0000000e29297221 */ /* 0x000fe20000000000 */
[----:B------:R-:W-:Y:S01]  /*0840*/  FADD R14, R10, R13 ;  /* 0x0000000d0a0e7221 */ /* 0x000fe20000000000 */
[----:B------:R-:W-:-:S02]  /*0850*/  FADD R15, R11, R15 ;  /* 0x0000000f0b0f7221 */ /* 0x000fc40000000000 */
[----:B------:R-:W-:Y:S02]  /*0860*/  FADD R13, R9, R12 ;  /* 0x0000000c090d7221 */ /* 0x000fe40000000000 */
[----:B------:R-:W1:Y:S01]  /*0870*/  LDS.128 R8, [R39] ;  /* 0x0000000027087984 */ /* 0x000e620000000c00 */
[----:B---3--:R-:W-:-:S05]  /*0880*/  SEL R12, R17, RZ, !P1 ;  /* 0x000000ff110c7207 */ /* 0x008fca0004800000 */
[----:B--2---:R-:W-:Y:S01]  /*0890*/  FADD R12, R12, R21 ;  /* 0x000000150c0c7221 */ /* 0x004fe20000000000 */
[----:B-1----:R-:W-:Y:S01]  /*08a0*/  FADD R9, R9, R14 ;  /* 0x0000000e09097221 */ /* 0x002fe20000000000 */
[----:B------:R-:W-:Y:S01]  /*08b0*/  FADD R8, R8, R13 ;  /* 0x0000000d08087221 */ /* 0x000fe20000000000 */
[----:B------:R-:W-:Y:S02]  /*08c0*/  SEL R14, R19, RZ, !P1 ;  /* 0x000000ff130e7207 */ /* 0x000fe40004800000 */
[----:B------:R-:W-:Y:S02]  /*08d0*/  SEL R19, R18, RZ, !P1 ;  /* 0x000000ff12137207 */ /* 0x000fe40004800000 */
[----:B------:R-:W-:Y:S01]  /*08e0*/  SEL R13, R16, RZ, !P1 ;  /* 0x000000ff100d7207 */ /* 0x000fe20004800000 */
[----:B------:R-:W-:Y:S01]  /*08f0*/  FADD R10, R10, R41 ;  /* 0x000000290a0a7221 */ /* 0x000fe20000000000 */
[----:B------:R-:W-:Y:S01]  /*0900*/  FADD R11, R11, R15 ;  /* 0x0000000f0b0b7221 */ /* 0x000fe20000000000 */
[----:B------:R-:W-:Y:S01]  /*0910*/  FADD R14, R14, R23 ;  /* 0x000000170e0e7221 */ /* 0x000fe20000000000 */
[----:B------:R-:W-:Y:S01]  /*0920*/  FADD R19, R19, R22 ;  /* 0x0000001613137221 */ /* 0x000fe20000000000 */
[----:B------:R-:W-:Y:S01]  /*0930*/  FADD R13, R13, R20 ;  /* 0x000000140d0d7221 */ /* 0x000fe20000000000 */
[----:B------:R-:W-:Y:S01]  /*0940*/  FADD R9, R9, R12 ;  /* 0x0000000c09097221 */ /* 0x000fe20000000000 */
[----:B------:R-:W-:Y:S01]  /*0950*/  FADD R11, R11, R14 ;  /* 0x0000000e0b0b7221 */ /* 0x000fe20000000000 */
[----:B------:R-:W-:Y:S01]  /*0960*/  FADD R10, R10, R19 ;  /* 0x000000130a0a7221 */ /* 0x000fe20000000000 */
[----:B------:R-:W-:-:S05]  /*0970*/  FADD R8, R8, R13 ;  /* 0x0000000d08087221 */ /* 0x000fca0000000000 */
[----:B------:R1:W-:Y:S01]  /*0980*/  @!P1 STG.E.128 desc[UR6][R42.64], R8 ;  /* 0x000000082a009986 */ /* 0x0003e2000c101d06 */
[----:B------:R-:W-:Y:S02]  /*0990*/  MOV R13, 0x3f800000 ;  /* 0x3f800000000d7802 */ /* 0x000fe40000000f00 */
[----:B------:R-:W-:Y:S02]  /*09a0*/  CS2R R18, SRZ ;  /* 0x0000000000127805 */ /* 0x000fe4000001ff00 */
[----:B------:R-:W-:Y:S02]  /*09b0*/  MOV R23, RZ ;  /* 0x000000ff00177202 */ /* 0x000fe40000000f00 */
[----:B------:R-:W-:Y:S02]  /*09c0*/  MOV R12, RZ ;  /* 0x000000ff000c7202 */ /* 0x000fe40000000f00 */
[----:B------:R-:W-:Y:S02]  /*09d0*/  MOV R14, 0x3f800000 ;  /* 0x3f800000000e7802 */ /* 0x000fe40000000f00 */
[----:B------:R-:W-:-:S02]  /*09e0*/  MOV R15, 0x3f800000 ;  /* 0x3f800000000f7802 */ /* 0x000fc40000000f00 */
[----:B------:R-:W-:Y:S02]  /*09f0*/  MOV R17, 0x3f800000 ;  /* 0x3f80000000117802 */ /* 0x000fe40000000f00 */
[----:B------:R-:W-:Y:S02]  /*0a00*/  MOV R22, R8 ;  /* 0x0000000800167202 */ /* 0x000fe40000000f00 */
[----:B------:R-:W-:Y:S02]  /*0a10*/  MOV R21, R9 ;  /* 0x0000000900157202 */ /* 0x000fe40000000f00 */
[----:B------:R-:W-:Y:S02]  /*0a20*/  MOV R20, R10 ;  /* 0x0000000a00147202 */ /* 0x000fe40000000f00 */
[----:B------:R-:W-:Y:S01]  /*0a30*/  MOV R16, R11 ;  /* 0x0000000b00107202 */ /* 0x000fe20000000f00 */
[----:B-1----:R-:W-:Y:S06]  /*0a40*/  @!P0 BRA `(.L_x_0) ;  /* 0x0000000000e08947 */ /* 0x002fec0003800000 */
[----:B------:R-:W-:Y:S01]  /*0a50*/  FADD R14, R35, 1 ;  /* 0x3f800000230e7421 */ /* 0x000fe20000000000 */
[----:B------:R-:W-:Y:S01]  /*0a60*/  FADD R18, R9, -R30 ;  /* 0x8000001e09127221 */ /* 0x000fe20000000000 */
[----:B------:R-:W-:Y:S01]  /*0a70*/  FADD R15, R34, 1 ;  /* 0x3f800000220f7421 */ /* 0x000fe20000000000 */
[----:B------:R-:W-:Y:S01]  /*0a80*/  FADD R17, R4, 1 ;  /* 0x3f80000004117421 */ /* 0x000fe20000000000 */
[C---:B------:R-:W-:Y:S01]  /*0a90*/  FMUL R13, R14.reuse, 0.25 ;  /* 0x3e8000000e0d7820 */ /* 0x040fe20000400000 */
[----:B------:R-:W-:Y:S01]  /*0aa0*/  FSETP.GEU.AND P6, PT, |R14|, 1.175494350822287508e-38, PT ;  /* 0x008000000e00780b */ /* 0x000fe20003fce200 */
[----:B------:R-:W-:Y:S01]  /*0ab0*/  FMUL R19, R18, 0.25 ;  /* 0x3e80000012137820 */ /* 0x000fe20000400000 */
[----:B------:R-:W-:Y:S01]  /*0ac0*/  FSETP.GT.AND P4, PT, |R14|, 8.50705917302346158658e+37, PT ;  /* 0x7e8000000e00780b */ /* 0x000fe20003f84200 */
[C---:B------:R-:W-:Y:S01]  /*0ad0*/  FMUL R12, R15.reuse, 0.25 ;  /* 0x3e8000000f0c7820 */ /* 0x040fe20000400000 */
[----:B------:R-:W-:Y:S02]  /*0ae0*/  FSETP.GT.AND P3, PT, |R15|, 8.50705917302346158658e+37, PT ;  /* 0x7e8000000f00780b */ /* 0x000fe40003f64200 */
[----:B------:R-:W-:-:S02]  /*0af0*/  FSEL R13, R13, R14, P4 ;  /* 0x0000000e0d0d7208 */ /* 0x000fc40002000000 */
[----:B------:R-:W-:Y:S02]  /*0b00*/  FSEL R19, R19, R18, P4 ;  /* 0x0000001213137208 */ /* 0x000fe40002000000 */
[----:B------:R-:W-:Y:S02]  /*0b10*/  FSETP.GEU.AND P5, PT, |R17|, 1.175494350822287508e-38, PT ;  /* 0x008000001100780b */ /* 0x000fe40003fae200 */
[----:B------:R-:W-:Y:S01]  /*0b20*/  FSEL R16, R12, R15, P3 ;  /* 0x0000000f0c107208 */ /* 0x000fe20001800000 */
[----:B------:R-:W-:Y:S01]  /*0b30*/  @!P6 FMUL R13, R13, 16777216 ;  /* 0x4b8000000d0de820 */ /* 0x000fe20000400000 */
[----:B------:R-:W-:Y:S01]  /*0b40*/  FMUL R12, R17, 0.25 ;  /* 0x3e800000110c7820 */ /* 0x000fe20000400000 */
[----:B------:R-:W-:Y:S01]  /*0b50*/  @!P6 FMUL R19, R19, 16777216 ;  /* 0x4b8000001313e820 */ /* 0x000fe20000400000 */
[----:B------:R-:W-:Y:S02]  /*0b60*/  FSETP.GT.AND P6, PT, |R17|, 8.50705917302346158658e+37, PT ;  /* 0x7e8000001100780b */ /* 0x000fe40003fc4200 */
[----:B------:R-:W-:Y:S01]  /*0b70*/  FSETP.GEU.AND P0, PT, |R15|, 1.175494350822287508e-38, PT ;  /* 0x008000000f00780b */ /* 0x000fe20003f0e200 */
[----:B------:R-:W1:Y:S01]  /*0b80*/  MUFU.RCP R13, R13 ;  /* 0x0000000d000d7308 */ /* 0x000e620000001000 */
[----:B------:R-:W-:Y:S01]  /*0b90*/  FSEL R23, R12, R17, P6 ;  /* 0x000000110c177208 */ /* 0x000fe20003000000 */
[----:B------:R-:W-:-:S04]  /*0ba0*/  FADD R12, R11, -R32 ;  /* 0x800000200b0c7221 */ /* 0x000fc80000000000 */
[----:B------:R-:W-:Y:S01]  /*0bb0*/  @!P5 FMUL R23, R23, 16777216 ;  /* 0x4b8000001717d820 */ /* 0x000fe20000400000 */
[----:B------:R-:W-:-:S05]  /*0bc0*/  FMUL R41, R12, 0.25 ;  /* 0x3e8000000c297820 */ /* 0x000fca0000400000 */
[----:B------:R-:W-:Y:S01]  /*0bd0*/  @!P0 FMUL R16, R16, 16777216 ;  /* 0x4b80000010108820 */ /* 0x000fe20000400000 */
[----:B------:R-:W2:Y:S01]  /*0be0*/  MUFU.RCP R23, R23 ;  /* 0x0000001700177308 */ /* 0x000ea20000001000 */
[----:B------:R-:W-:Y:S01]  /*0bf0*/  FSEL R42, R41, R12, P6 ;  /* 0x0000000c292a7208 */ /* 0x000fe20003000000 */
[----:B-1----:R-:W-:Y:S01]  /*0c00*/  FFMA R21, R13, R19, R30 ;  /* 0x000000130d157223 */ /* 0x002fe2000000001e */
[----:B------:R-:W-:Y:S01]  /*0c10*/  FADD R19, R10, -R33 ;  /* 0x800000210a137221 */ /* 0x000fe20000000000 */
[----:B------:R-:W-:Y:S02]  /*0c20*/  FADD R13, R36, 1 ;  /* 0x3f800000240d7421 */ /* 0x000fe40000000000 */
[----:B------:R-:W-:Y:S01]  /*0c30*/  @!P5 FMUL R42, R42, 16777216 ;  /* 0x4b8000002a2ad820 */ /* 0x000fe20000400000 */
[----:B------:R-:W-:Y:S01]  /*0c40*/  FMUL R22, R19, 0.25 ;  /* 0x3e80000013167820 */ /* 0x000fe20000400000 */
[----:B------:R1:W3:Y:S01]  /*0c50*/  MUFU.RCP R20, R16 ;  /* 0x0000001000147308 */ /* 0x0002e20000001000 */
[----:B------:R-:W-:Y:S01]  /*0c60*/  FSETP.GT.AND P4, PT, |R13|, 8.50705917302346158658e+37, PT ;  /* 0x7e8000000d00780b */ /* 0x000fe20003f84200 */
[----:B------:R-:W-:-:S02]  /*0c70*/  FADD R9, R9, -R21 ;  /* 0x8000001509097221 */ /* 0x000fc40000000000 */
[----:B------:R-:W-:Y:S02]  /*0c80*/  FSEL R22, R22, R19, P3 ;  /* 0x0000001316167208 */ /* 0x000fe40001800000 */
[C---:B------:R-:W-:Y:S01]  /*0c90*/  FSETP.GEU.AND P3, PT, |R13|.reuse, 1.175494350822287508e-38, PT ;  /* 0x008000000d00780b */ /* 0x040fe20003f6e200 */
[----:B------:R-:W-:Y:S01]  /*0ca0*/  FFMA R18, R18, R9, R27 ;  /* 0x0000000912127223 */ /* 0x000fe2000000001b */
[----:B-1----:R-:W-:Y:S01]  /*0cb0*/  FMUL R16, R13, 0.25 ;  /* 0x3e8000000d107820 */ /* 0x002fe20000400000 */
[----:B------:R-:W-:-:S04]  /*0cc0*/  @!P0 FMUL R22, R22, 16777216 ;  /* 0x4b80000016168820 */ /* 0x000fc80000400000 */
[----:B------:R-:W-:Y:S01]  /*0cd0*/  FSEL R41, R16, R13, P4 ;  /* 0x0000000d10297208 */ /* 0x000fe20002000000 */
[----:B--2---:R-:W-:Y:S01]  /*0ce0*/  FFMA R16, R23, R42, R32 ;  /* 0x0000002a17107223 */ /* 0x004fe20000000020 */
[----:B------:R-:W-:Y:S01]  /*0cf0*/  FADD R23, R8, -R31 ;  /* 0x8000001f08177221 */ /* 0x000fe20000000000 */
[----:B---3--:R-:W-:-:S03]  /*0d00*/  FFMA R20, R20, R22, R33 ;  /* 0x0000001614147223 */ /* 0x008fc60000000021 */
[----:B------:R-:W-:Y:S01]  /*0d10*/  @!P3 FMUL R41, R41, 16777216 ;  /* 0x4b8000002929b820 */ /* 0x000fe20000400000 */
[----:B------:R-:W-:Y:S01]  /*0d20*/  FMUL R42, R23, 0.25 ;  /* 0x3e800000172a7820 */ /* 0x000fe20000400000 */
[----:B------:R-:W-:Y:S01]  /*0d30*/  FADD R11, R11, -R16 ;  /* 0x800000100b0b7221 */ /* 0x000fe20000000000 */
[----:B------:R-:W-:Y:S01]  /*0d40*/  FADD R10, R10, -R20 ;  /* 0x800000140a0a7221 */ /* 0x000fe20000000000 */
[----:B------:R-:W1:Y:S02]  /*0d50*/  MUFU.RCP R22, R41 ;  /* 0x0000002900167308 */ /* 0x000e640000001000 */
[----:B------:R-:W-:Y:S01]  /*0d60*/  FSEL R42, R42, R23, P4 ;  /* 0x000000172a2a7208 */ /* 0x000fe20002000000 */
[----:B------:R-:W-:Y:S01]  /*0d70*/  FFMA R12, R12, R11, R29 ;  /* 0x0000000b0c0c7223 */ /* 0x000fe2000000001d */
[----:B------:R-:W-:-:S03]  /*0d80*/  FFMA R19, R19, R10, R28 ;  /* 0x0000000a13137223 */ /* 0x000fc6000000001c */
[----:B------:R-:W-:-:S04]  /*0d90*/  @!P3 FMUL R42, R42, 16777216 ;  /* 0x4b8000002a2ab820 */ /* 0x000fc80000400000 */
[----:B-1----:R-:W-:-:S04]  /*0da0*/  FFMA R22, R22, R42, R31 ;  /* 0x0000002a16167223 */ /* 0x002fc8000000001f */
[----:B------:R-:W-:-:S04]  /*0db0*/  FADD R8, R8, -R22 ;  /* 0x8000001608087221 */ /* 0x000fc80000000000 */
[----:B------:R-:W-:-:S07]  /*0dc0*/  FFMA R23, R23, R8, R26 ;  /* 0x0000000817177223 */ /* 0x000fce000000001a */
.L_x_0:
[----:B------:R-:W-:Y:S02]  /*0dd0*/  IADD3 R5, P0, R5, 0x8, RZ ;  /* 0x0000000805057810 */ /* 0x000fe40007f1e0ff */
[----:B------:R-:W-:Y:S02]  /*0de0*/  IADD3 R24, P3, R24, 0x20, RZ ;  /* 0x0000002018187810 */ /* 0x000fe40007f7e0ff */
[----:B------:R-:W-:Y:S02]  /*0df0*/  IADD3.X R0, RZ, R0, RZ, P0, !PT ;  /* 0x00000000ff007210 */ /* 0x000fe400007fe4ff */
[----:B------:R-:W-:Y:S02]  /*0e00*/  ISETP.GE.U32.AND P0, PT, R5, 0x60, PT ;  /* 0x000000600500780c */ /* 0x000fe40003f06070 */
[----:B------:R-:W-:Y:S02]  /*0e10*/  IADD3 R6, P4, R6, 0x20, RZ ;  /* 0x0000002006067810 */ /* 0x000fe40007f9e0ff */
[----:B------:R-:W-:-:S02]  /*0e20*/  ISETP.GE.U32.AND.EX P0, PT, R0, RZ, PT, P0 ;  /* 0x000000ff0000720c */ /* 0x000fc40003f06100 */
[----:B------:R-:W-:Y:S02]  /*0e30*/  FSEL R31, R22, R31, !P1 ;  /* 0x0000001f161f7208 */ /* 0x000fe40004800000 */
[----:B------:R-:W-:Y:S02]  /*0e40*/  FSEL R30, R21, R30, !P1 ;  /* 0x0000001e151e7208 */ /* 0x000fe40004800000 */
[----:B------:R-:W-:Y:S02]  /*0e50*/  FSEL R33, R20, R33, !P1 ;  /* 0x0000002114217208 */ /* 0x000fe40004800000 */
[----:B------:R-:W-:Y:S02]  /*0e60*/  FSEL R32, R16, R32, !P1 ;  /* 0x0000002010207208 */ /* 0x000fe40004800000 */
[----:B------:R-:W-:Y:S02]  /*0e70*/  FSEL R26, R23, R26, !P1 ;  /* 0x0000001a171a7208 */ /* 0x000fe40004800000 */
[----:B------:R-:W-:-:S02]  /*0e80*/  FSEL R27, R18, R27, !P1 ;  /* 0x0000001b121b7208 */ /* 0x000fc40004800000 */
[----:B------:R-:W-:Y:S02]  /*0e90*/  FSEL R28, R19, R28, !P1 ;  /* 0x0000001c131c7208 */ /* 0x000fe40004800000 */
[----:B------:R-:W-:Y:S02]  /*0ea0*/  FSEL R29, R12, R29, !P1 ;  /* 0x0000001d0c1d7208 */ /* 0x000fe40004800000 */
[----:B------:R-:W-:Y:S02]  /*0eb0*/  FSEL R36, R13, R36, !P1 ;  /* 0x000000240d247208 */ /* 0x000fe40004800000 */
[----:B------:R-:W-:Y:S02]  /*0ec0*/  FSEL R35, R14, R35, !P1 ;  /* 0x000000230e237208 */ /* 0x000fe40004800000 */
[----:B------:R-:W-:Y:S02]  /*0ed0*/  FSEL R34, R15, R34, !P1 ;  /* 0x000000220f227208 */ /* 0x000fe40004800000 */
[----:B------:R-:W-:-:S02]  /*0ee0*/  FSEL R4, R17, R4, !P1 ;  /* 0x0000000411047208 */ /* 0x000fc40004800000 */
[----:B------:R-:W-:Y:S02]  /*0ef0*/  IADD3.X R25, RZ, R25, RZ, P3, !PT ;  /* 0x00000019ff197210 */ /* 0x000fe40001ffe4ff */
[----:B------:R-:W-:Y:S02]  /*0f00*/  IADD3.X R7, RZ, R7, RZ, P4, !PT ;  /* 0x00000007ff077210 */ /* 0x000fe400027fe4ff */
[----:B------:R-:W-:Y:S01]  /*0f10*/  IADD3 R37, R37, 0x800, RZ ;  /* 0x0000080025257810 */ /* 0x000fe20007ffe0ff */
[----:B------:R-:W-:Y:S06]  /*0f20*/  @!P0 BRA `(.L_x_1) ;  /* 0xfffffff400b48947 */ /* 0x000fec000383ffff */
[----:B------:R-:W-:Y:S01]  /*0f30*/  FADD R9, R36, R35 ;  /* 0x0000002324097221 */ /* 0x000fe20000000000 */
[----:B------:R-:W-:Y:S01]  /*0f40*/  FMUL R6, R35, 0.25 ;  /* 0x3e80000023067820 */ /* 0x000fe20000400000 */
[C---:B------:R-:W-:Y:S01]  /*0f50*/  FMUL R11, R34.reuse, 0.25 ;  /* 0x3e800000220b7820 */ /* 0x040fe20000400000 */
[----:B------:R-:W-:Y:S01]  /*0f60*/  FADD R30, -R31, R30 ;  /* 0x0000001e1f1e7221 */ /* 0x000fe20000000100 */
[C---:B------:R-:W-:Y:S01]  /*0f70*/  FMUL R0, R9.reuse, 0.25 ;  /* 0x3e80000009007820 */ /* 0x040fe20000400000 */
[C---:B------:R-:W-:Y:S01]  /*0f80*/  FSETP.GEU.AND P5, PT, |R9|.reuse, 1.175494350822287508e-38, PT ;  /* 0x008000000900780b */ /* 0x040fe20003fae200 */
[----:B------:R-:W-:Y:S01]  /*0f90*/  FADD R7, R34, R9 ;  /* 0x0000000922077221 */ /* 0x000fe20000000000 */
[----:B------:R-:W-:Y:S01]  /*0fa0*/  FSETP.GT.AND P3, PT, |R9|, 8.50705917302346158658e+37, PT ;  /* 0x7e8000000900780b */ /* 0x000fe20003f64200 */
[----:B------:R-:W-:Y:S01]  /*0fb0*/  FMUL R15, R4, 0.25 ;  /* 0x3e800000040f7820 */ /* 0x000fe20000400000 */
[----:B------:R-:W-:Y:S01]  /*0fc0*/  FADD R27, R26, R27 ;  /* 0x0000001b1a1b7221 */ /* 0x000fe20000000000 */
[C---:B------:R-:W-:Y:S01]  /*0fd0*/  FMUL R8, R7.reuse, 0.25 ;  /* 0x3e80000007087820 */ /* 0x040fe20000400000 */
[----:B------:R-:W-:Y:S01]  /*0fe0*/  FSEL R0, R0, R9, P3 ;  /* 0x0000000900007208 */ /* 0x000fe20001800000 */
[----:B------:R-:W-:Y:S01]  /*0ff0*/  FADD R5, R4, R7 ;  /* 0x0000000704057221 */ /* 0x000fe20000000000 */
[C---:B------:R-:W-:Y:S01]  /*1000*/  FSETP.GEU.AND P0, PT, |R7|.reuse, 1.175494350822287508e-38, PT ;  /* 0x008000000700780b */ /* 0x040fe20003f0e200 */
[----:B------:R-:W1:Y:S01]  /*1010*/  S2UR UR4, SR_CgaCtaId ;  /* 0x00000000000479c3 */ /* 0x000e620000008800 */
[----:B------:R-:W-:-:S07]  /*1020*/  FSETP.GT.AND P4, PT, |R7|, 8.50705917302346158658e+37, PT ;  /* 0x7e8000000700780b */ /* 0x000fce0003f84200 */
[----:B------:R-:W-:Y:S01]  /*1030*/  BAR.SYNC.DEFER_BLOCKING 0x0 ;  /* 0x0000000000007b1d */ /* 0x000fe20000010000 */
[C---:B------:R-:W-:Y:S01]  /*1040*/  FSETP.GEU.AND P2, PT, |R5|.reuse, 1.175494350822287508e-38, PT ;  /* 0x008000000500780b */ /* 0x040fe20003f4e200 */
[----:B------:R-:W-:Y:S01]  /*1050*/  @!P5 FMUL R0, R0, 16777216 ;  /* 0x4b8000000000d820 */ /* 0x000fe20000400000 */
[----:B------:R-:W-:Y:S02]  /*1060*/  FSEL R8, R8, R7, P4 ;  /* 0x0000000708087208 */ /* 0x000fe40002000000 */
[----:B------:R-:W-:Y:S02]  /*1070*/  CS2R R20, SRZ ;  /* 0x0000000000147805 */ /* 0x000fe4000001ff00 */
[----:B------:R-:W-:Y:S01]  /*1080*/  FSEL R35, R6, R35, P3 ;  /* 0x0000002306237208 */ /* 0x000fe20001800000 */
[C---:B------:R-:W-:Y:S01]  /*1090*/  FMUL R6, R5.reuse, 0.25 ;  /* 0x3e80000005067820 */ /* 0x040fe20000400000 */
[----:B------:R-:W-:Y:S01]  /*10a0*/  FSETP.GT.AND P3, PT, |R5|, 8.50705917302346158658e+37, PT ;  /* 0x7e8000000500780b */ /* 0x000fe20003f64200 */
[----:B------:R-:W2:Y:S01]  /*10b0*/  MUFU.RCP R0, R0 ;  /* 0x0000000000007308 */ /* 0x000ea20000001000 */
[----:B------:R-:W-:Y:S01]  /*10c0*/  FSEL R13, R11, R34, P4 ;  /* 0x000000220b0d7208 */ /* 0x000fe20002000000 */
[----:B------:R-:W-:Y:S01]  /*10d0*/  @!P0 FMUL R8, R8, 16777216 ;  /* 0x4b80000008088820 */ /* 0x000fe20000400000 */
[----:B------:R-:W-:Y:S01]  /*10e0*/  FSEL R10, R6, R5, P3 ;  /* 0x00000005060a7208 */ /* 0x000fe20001800000 */
[----:B------:R-:W-:Y:S01]  /*10f0*/  @!P5 FMUL R35, R35, 16777216 ;  /* 0x4b8000002323d820 */ /* 0x000fe20000400000 */
[----:B------:R-:W3:Y:S01]  /*1100*/  SHFL.BFLY PT, R6, R5, 0x1, 0x1f ;  /* 0x0c201f0005067f89 */ /* 0x000ee200000e0000 */
[----:B------:R-:W-:Y:S01]  /*1110*/  FSETP.NEU.AND P4, PT, R9, RZ, PT ;  /* 0x000000ff0900720b */ /* 0x000fe20003f8d000 */
[----:B------:R-:W-:Y:S01]  /*1120*/  @!P0 FMUL R13, R13, 16777216 ;  /* 0x4b8000000d0d8820 */ /* 0x000fe20000400000 */
[----:B------:R-:W4:Y:S01]  /*1130*/  MUFU.RCP R8, R8 ;  /* 0x0000000800087308 */ /* 0x000f220000001000 */
[----:B------:R-:W-:Y:S01]  /*1140*/  @!P2 FMUL R10, R10, 16777216 ;  /* 0x4b8000000a0aa820 */ /* 0x000fe20000400000 */
[----:B------:R-:W-:Y:S01]  /*1150*/  FMUL R11, R30, R30 ;  /* 0x0000001e1e0b7220 */ /* 0x000fe20000400000 */
[----:B------:R-:W-:Y:S01]  /*1160*/  FSEL R15, R15, R4, P3 ;  /* 0x000000040f0f7208 */ /* 0x000fe20001800000 */
[----:B------:R-:W-:Y:S01]  /*1170*/  UMOV UR5, 0x400 ;  /* 0x0000040000057882 */ /* 0x000fe20000000000 */
[----:B------:R-:W-:Y:S01]  /*1180*/  FSETP.NEU.AND P0, PT, R7, RZ, PT ;  /* 0x000000ff0700720b */ /* 0x000fe20003f0d000 */
[----:B------:R-:W-:Y:S01]  /*1190*/  FMUL R11, R36, R11 ;  /* 0x0000000b240b7220 */ /* 0x000fe20000400000 */
[----:B--2---:R-:W-:Y:S01]  /*11a0*/  FMUL R0, R0, R35 ;  /* 0x0000002300007220 */ /* 0x004fe20000400000 */
[----:B------:R-:W2:Y:S01]  /*11b0*/  MUFU.RCP R10, R10 ;  /* 0x0000000a000a7308 */ /* 0x000ea20000001000 */
[----:B------:R-:W-:Y:S01]  /*11c0*/  @!P2 FMUL R15, R15, 16777216 ;  /* 0x4b8000000f0fa820 */ /* 0x000fe20000400000 */
[----:B------:R-:W-:Y:S01]  /*11d0*/  FSETP.NEU.AND P2, PT, R5, RZ, PT ;  /* 0x000000ff0500720b */ /* 0x000fe20003f4d000 */
[----:B-1----:R-:W-:Y:S01]  /*11e0*/  UPRMT UR4, UR4, 0x654, UR5 ;  /* 0x0000065404047896 */ /* 0x002fe20008000005 */
[----:B------:R-:W-:Y:S01]  /*11f0*/  FSEL R0, R0, RZ, P4 ;  /* 0x000000ff00007208 */ /* 0x000fe20002000000 */
[----:B------:R-:W1:Y:S01]  /*1200*/  LDC.64 R36, c[0x0][0x240] ;  /* 0x00009000ff247b82 */ /* 0x000e620000000a00 */
[----:B------:R-:W-:Y:S01]  /*1210*/  CS2R R22, SRZ ;  /* 0x0000000000167805 */ /* 0x000fe2000001ff00 */
[----:B----4-:R-:W-:-:S02]  /*1220*/  FMUL R8, R8, R13 ;  /* 0x0000000d08087220 */ /* 0x010fc40000400000 */
[----:B------:R-:W-:Y:S01]  /*1230*/  FFMA R30, R30, R0, R31 ;  /* 0x000000001e1e7223 */ /* 0x000fe2000000001f */
[----:B------:R-:W-:Y:S02]  /*1240*/  FFMA R11, R0, R11, R27 ;  /* 0x0000000b000b7223 */ /* 0x000fe4000000001b */
[----:B------:R-:W-:Y:S01]  /*1250*/  FSEL R8, R8, RZ, P0 ;  /* 0x000000ff08087208 */ /* 0x000fe20000000000 */
[----:B------:R-:W-:Y:S01]  /*1260*/  FADD R33, R33, -R30 ;  /* 0x8000001e21217221 */ /* 0x000fe20000000000 */
[----:B---3--:R-:W-:Y:S01]  /*1270*/  FADD R12, R5, R6 ;  /* 0x00000006050c7221 */ /* 0x008fe20000000000 */
[----:B--2---:R-:W-:Y:S01]  /*1280*/  FMUL R10, R10, R15 ;  /* 0x0000000f0a0a7220 */ /* 0x004fe20000400000 */
[----:B------:R-:W-:Y:S01]  /*1290*/  FADD R11, R28, R11 ;  /* 0x0000000b1c0b7221 */ /* 0x000fe20000000000 */
[C---:B------:R-:W-:Y:S01]  /*12a0*/  FMUL R0, R33.reuse, R33 ;  /* 0x0000002121007220 */ /* 0x040fe20000400000 */
[----:B------:R-:W-:Y:S01]  /*12b0*/  FFMA R33, R33, R8, R30 ;  /* 0x0000000821217223 */ /* 0x000fe2000000001e */
[----:B------:R-:W-:Y:S01]  /*12c0*/  FSETP.GT.AND P0, PT, |R12|, 8.50705917302346158658e+37, PT ;  /* 0x7e8000000c00780b */ /* 0x000fe20003f04200 */
[----:B------:R-:W2:Y:S01]  /*12d0*/  LDC.64 R34, c[0x0][0x238] ;  /* 0x00008e00ff227b82 */ /* 0x000ea20000000a00 */
[----:B------:R-:W-:Y:S01]  /*12e0*/  FMUL R0, R9, R0 ;  /* 0x0000000009007220 */ /* 0x000fe20000400000 */
[----:B------:R-:W-:Y:S01]  /*12f0*/  FSEL R4, R10, RZ, P2 ;  /* 0x000000ff0a047208 */ /* 0x000fe20001000000 */
[----:B------:R-:W-:Y:S01]  /*1300*/  FADD R32, R32, -R33 ;  /* 0x8000002120207221 */ /* 0x000fe20000000000 */
[----:B------:R-:W-:Y:S01]  /*1310*/  FSETP.GEU.AND P3, PT, |R12|, 1.175494350822287508e-38, PT ;  /* 0x008000000c00780b */ /* 0x000fe20003f6e200 */
[----:B------:R-:W-:Y:S01]  /*1320*/  FFMA R0, R8, R0, R11 ;  /* 0x0000000008007223 */ /* 0x000fe2000000000b */
[----:B------:R-:W-:Y:S01]  /*1330*/  FSETP.NEU.AND P2, PT, R12, RZ, PT ;  /* 0x000000ff0c00720b */ /* 0x000fe20003f4d000 */
[C---:B------:R-:W-:Y:S01]  /*1340*/  FFMA R10, R32.reuse, R4, R33 ;  /* 0x00000004200a7223 */ /* 0x040fe20000000021 */
[----:B------:R-:W-:Y:S01]  /*1350*/  FMUL R32, R32, R32 ;  /* 0x0000002020207220 */ /* 0x000fe20000400000 */
[----:B------:R-:W-:Y:S01]  /*1360*/  FADD R29, R29, R0 ;  /* 0x000000001d1d7221 */ /* 0x000fe20000000000 */
[----:B------:R-:W3:Y:S01]  /*1370*/  LDC.64 R8, c[0x0][0x210] ;  /* 0x00008400ff087b82 */ /* 0x000ee20000000a00 */
[----:B------:R-:W4:Y:S01]  /*1380*/  S2R R0, SR_TID.X ;  /* 0x0000000000007919 */ /* 0x000f220000002100 */
[----:B------:R-:W-:Y:S01]  /*1390*/  FMUL R32, R7, R32 ;  /* 0x0000002007207220 */ /* 0x000fe20000400000 */
[----:B------:R-:W-:Y:S01]  /*13a0*/  @P0 FMUL R12, R12, 0.25 ;  /* 0x3e8000000c0c0820 */ /* 0x000fe20000400000 */
[----:B------:R-:W-:Y:S01]  /*13b0*/  @P0 FMUL R6, R6, 0.25 ;  /* 0x3e80000006060820 */ /* 0x000fe20000400000 */
[----:B------:R-:W5:Y:S01]  /*13c0*/  SHFL.BFLY PT, R11, R10, 0x1, 0x1f ;  /* 0x0c201f000a0b7f89 */ /* 0x000f6200000e0000 */
[----:B------:R-:W-:Y:S01]  /*13d0*/  FFMA R29, R4, R32, R29 ;  /* 0x00000020041d7223 */ /* 0x000fe2000000001d */
[----:B------:R-:W-:Y:S01]  /*13e0*/  @!P3 FMUL R12, R12, 16777216 ;  /* 0x4b8000000c0cb820 */ /* 0x000fe20000400000 */
[----:B------:R-:W-:Y:S01]  /*13f0*/  @!P3 FMUL R6, R6, 16777216 ;  /* 0x4b8000000606b820 */ /* 0x000fe20000400000 */
[----:B------:R-:W1:Y:S02]  /*1400*/  LDC.64 R32, c[0x0][0x248] ;  /* 0x00009200ff207b82 */ /* 0x000e640000000a00 */
[----:B------:R-:W4:Y:S01]  /*1410*/  SHFL.BFLY PT, R4, R29, 0x1, 0x1f ;  /* 0x0c201f001d047f89 */ /* 0x000f2200000e0000 */
[----:B------:R-:W5:Y:S02]  /*1420*/  MUFU.RCP R7, R12 ;  /* 0x0000000c00077308 */ /* 0x000f640000001000 */
[----:B-----5:R-:W-:Y:S01]  /*1430*/  FMUL R7, R7, R6 ;  /* 0x0000000607077220 */ /* 0x020fe20000400000 */
[----:B------:R-:W-:-:S04]  /*1440*/  FADD R11, -R10, R11 ;  /* 0x0000000b0a0b7221 */ /* 0x000fc80000000100 */
[----:B------:R-:W-:Y:S01]  /*1450*/  FMUL R6, R11, R11 ;  /* 0x0000000b0b067220 */ /* 0x000fe20000400000 */
[----:B----4-:R-:W-:Y:S01]  /*1460*/  SHF.R.U32.HI R26, RZ, 0x1, R0 ;  /* 0x00000001ff1a7819 */ /* 0x010fe20000011600 */
[----:B0-----:R-:W-:Y:S02]  /*1470*/  FADD R4, R29, R4 ;  /* 0x000000041d047221 */ /* 0x001fe40000000000 */
[----:B------:R-:W-:Y:S01]  /*1480*/  FMUL R6, R5, R6 ;  /* 0x0000000605067220 */ /* 0x000fe20000400000 */
[----:B------:R-:W-:Y:S02]  /*1490*/  FSEL R5, R7, RZ, P2 ;  /* 0x000000ff07057208 */ /* 0x000fe40001000000 */
[----:B------:R-:W-:Y:S02]  /*14a0*/  SGXT.U32 R26, R26, 0x6 ;  /* 0x000000061a1a781a */ /* 0x000fe40000000000 */
[----:B------:R-:W-:Y:S01]  /*14b0*/  IADD3 R7, R2, -0x8, RZ ;  /* 0xfffffff802077810 */ /* 0x000fe20007ffe0ff */
[----:B------:R-:W-:Y:S01]  /*14c0*/  FFMA R27, R5, R6, R4 ;  /* 0x00000006051b7223 */ /* 0x000fe20000000004 */
[----:B------:R-:W-:-:S02]  /*14d0*/  LEA R26, R26, UR4, 0x2 ;  /* 0x000000041a1a7c11 */ /* 0x000fc4000f8e10ff */
[----:B------:R-:W-:-:S03]  /*14e0*/  IADD3 R7, R7, 0x8, RZ ;  /* 0x0000000807077810 */ /* 0x000fc60007ffe0ff */
[----:B------:R0:W-:Y:S02]  /*14f0*/  STS [R26], R27 ;  /* 0x0000001b1a007388 */ /* 0x0001e40000000800 */
[----:B---3--:R-:W-:Y:S01]  /*1500*/  IMAD.WIDE R24, R7, 0x4, R8 ;  /* 0x0000000407187825 */ /* 0x008fe200078e0208 */
[----:B------:R-:W-:Y:S01]  /*1510*/  BAR.SYNC.DEFER_BLOCKING 0x0 ;  /* 0x0000000000007b1d */ /* 0x000fe20000010000 */
[----:B------:R-:W-:-:S05]  /*1520*/  LOP3.LUT R13, R0, 0x1, RZ, 0xc0, !PT ;  /* 0x00000001000d7812 */ /* 0x000fca00078ec0ff */
[----:B-1----:R-:W-:-:S04]  /*1530*/  IMAD.WIDE.U32 R36, R13, 0x10, R36 ;  /* 0x000000100d247825 */ /* 0x002fc800078e0024 */
[----:B--2---:R-:W-:Y:S01]  /*1540*/  IMAD.WIDE.U32 R34, R13, 0x10, R34 ;  /* 0x000000100d227825 */ /* 0x004fe200078e0022 */
[----:B------:R-:W2:Y:S04]  /*1550*/  @!P1 LDG.E.EF.128 R20, desc[UR6][R24.64] ;  /* 0x0000000618149981 */ /* 0x000ea8000c0e1d00 */
[----:B------:R-:W3:Y:S04]  /*1560*/  LDG.E.EL.128 R12, desc[UR6][R36.64] ;  /* 0x00000006240c7981 */ /* 0x000ee8000c2e1d00 */
[----:B------:R-:W3:Y:S01]  /*1570*/  LDG.E.EL.128 R16, desc[UR6][R34.64] ;  /* 0x0000000622107981 */ /* 0x000ee2000c2e1d00 */
[----:B------:R-:W-:Y:S01]  /*1580*/  HFMA2.MMA R4, -RZ, RZ, 1.041015625, -0.052093505859375 ;  /* 0x3c2aaaabff047435 */ /* 0x000fe200000001ff */
[----:B------:R-:W-:Y:S01]  /*1590*/  FFMA R5, R11, R5, R10 ;  /* 0x000000050b057223 */ /* 0x000fe2000000000a */
[----:B------:R-:W-:Y:S01]  /*15a0*/  IADD3 R39, R2, 0x8, RZ ;  /* 0x0000000802277810 */ /* 0x000fe20007ffe0ff */
[----:B------:R-:W1:Y:S01]  /*15b0*/  LDC.64 R10, c[0x0][0x250] ;  /* 0x00009400ff0a7b82 */ /* 0x000e620000000a00 */
[----:B------:R-:W-:-:S04]  /*15c0*/  IMAD.WIDE R42, R7, 0x4, R32 ;  /* 0x00000004072a7825 */ /* 0x000fc800078e0220 */
[----:B------:R-:W-:-:S04]  /*15d0*/  IMAD.WIDE R40, R39, 0x4, R8 ;  /* 0x0000000427287825 */ /* 0x000fc800078e0208 */
[----:B------:R-:W-:-:S06]  /*15e0*/  FFMA R6, R27, R4, 9.9999999747524270788e-07 ;  /* 0x358637bd1b067423 */ /* 0x000fcc0000000004 */
[----:B------:R-:W4:Y:S01]  /*15f0*/  MUFU.RSQ R6, R6 ;  /* 0x0000000600067308 */ /* 0x000f220000001400 */
[----:B-1----:R-:W-:Y:S01]  /*1600*/  IMAD.WIDE R44, R7, 0x4, R10 ;  /* 0x00000004072c7825 */ /* 0x002fe200078e020a */
[----:B--2---:R-:W-:Y:S02]  /*1610*/  SEL R20, R20, RZ, !P1 ;  /* 0x000000ff14147207 */ /* 0x004fe40004800000 */
[----:B------:R-:W-:Y:S02]  /*1620*/  SEL R24, R21, RZ, !P1 ;  /* 0x000000ff15187207 */ /* 0x000fe40004800000 */
[----:B------:R-:W-:Y:S01]  /*1630*/  SEL R22, R22, RZ, !P1 ;  /* 0x000000ff16167207 */ /* 0x000fe20004800000 */
[----:B------:R-:W-:Y:S01]  /*1640*/  FADD R21, -R5, R20 ;  /* 0x0000001405157221 */ /* 0x000fe20000000100 */
[----:B0-----:R-:W-:Y:S01]  /*1650*/  SEL R26, R23, RZ, !P1 ;  /* 0x000000ff171a7207 */ /* 0x001fe20004800000 */
[C---:B------:R-:W-:Y:S02]  /*1660*/  FADD R25, -R5.reuse, R24 ;  /* 0x0000001805197221 */ /* 0x040fe40000000100 */
[C---:B------:R-:W-:Y:S01]  /*1670*/  FADD R23, -R5.reuse, R22 ;  /* 0x0000001605177221 */ /* 0x040fe20000000100 */
[C---:B----4-:R-:W-:Y:S01]  /*1680*/  FMUL R24, R6.reuse, R21 ;  /* 0x0000001506187220 */ /* 0x050fe20000400000 */
[----:B------:R-:W-:Y:S01]  /*1690*/  FADD R27, -R5, R26 ;  /* 0x0000001a051b7221 */ /* 0x000fe20000000100 */
[C---:B------:R-:W-:Y:S01]  /*16a0*/  FMUL R25, R6.reuse, R25 ;  /* 0x0000001906197220 */ /* 0x040fe20000400000 */
[----:B------:R-:W-:Y:S01]  /*16b0*/  FMUL R26, R6, R23 ;  /* 0x00000017061a7220 */ /* 0x000fe20000400000 */
[----:B---3--:R-:W-:Y:S01]  /*16c0*/  FFMA R28, R16, R24, R12 ;  /* 0x00000018101c7223 */ /* 0x008fe2000000000c */
[----:B------:R-:W-:Y:S01]  /*16d0*/  FMUL R27, R6, R27 ;  /* 0x0000001b061b7220 */ /* 0x000fe20000400000 */
[----:B------:R-:W-:Y:S01]  /*16e0*/  FFMA R29, R17, R25, R13 ;  /* 0x00000019111d7223 */ /* 0x000fe2000000000d */
[----:B------:R-:W-:Y:S01]  /*16f0*/  FFMA R30, R18, R26, R14 ;  /* 0x0000001a121e7223 */ /* 0x000fe2000000000e */
[----:B------:R-:W-:Y:S01]  /*1700*/  CS2R R20, SRZ ;  /* 0x0000000000147805 */ /* 0x000fe2000001ff00 */
[----:B------:R-:W-:Y:S01]  /*1710*/  FFMA R31, R19, R27, R15 ;  /* 0x0000001b131f7223 */ /* 0x000fe2000000000f */
[----:B------:R-:W-:Y:S01]  /*1720*/  CS2R R22, SRZ ;  /* 0x0000000000167805 */ /* 0x000fe2000001ff00 */
[----:B------:R0:W-:Y:S04]  /*1730*/  @!P1 STG.E.128 desc[UR6][R42.64], R24 ;  /* 0x000000182a009986 */ /* 0x0001e8000c101d06 */
[----:B------:R1:W-:Y:S04]  /*1740*/  @!P1 STG.E.128 desc[UR6][R44.64], R28 ;  /* 0x0000001c2c009986 */ /* 0x0003e8000c101d06 */
[----:B------:R2:W3:Y:S04]  /*1750*/  @!P1 LDG.E.EF.128 R20, desc[UR6][R40.64] ;  /* 0x0000000628149981 */ /* 0x0004e8000c0e1d00 */
[----:B------:R-:W1:Y:S04]  /*1760*/  LDG.E.EL.128 R12, desc[UR6][R34.64+0x20] ;  /* 0x00002006220c7981 */ /* 0x000e68000c2e1d00 */
[----:B------:R-:W1:Y:S01]  /*1770*/  LDG.E.EL.128 R16, desc[UR6][R36.64+0x20] ;  /* 0x0000200624107981 */ /* 0x000e62000c2e1d00 */
[----:B--2---:R-:W-:Y:S01]  /*1780*/  IMAD.WIDE R40, R39, 0x4, R32 ;  /* 0x0000000427287825 */ /* 0x004fe200078e0220 */
[----:B---3--:R-:W-:-:S02]  /*1790*/  SEL R20, R20, RZ, !P1 ;  /* 0x000000ff14147207 */ /* 0x008fc40004800000 */
[----:B------:R-:W-:Y:S02]  /*17a0*/  SEL R22, R22, RZ, !P1 ;  /* 0x000000ff16167207 */ /* 0x000fe40004800000 */
[----:B------:R-:W-:Y:S01]  /*17b0*/  SEL R38, R21, RZ, !P1 ;  /* 0x000000ff15267207 */ /* 0x000fe20004800000 */
[----:B------:R-:W-:Y:S01]  /*17c0*/  FADD R7, -R5, R20 ;  /* 0x0000001405077221 */ /* 0x000fe20000000100 */
[----:B------:R-:W-:Y:S01]  /*17d0*/  SEL R23, R23, RZ, !P1 ;  /* 0x000000ff17177207 */ /* 0x000fe20004800000 */
[C---:B0-----:R-:W-:Y:S02]  /*17e0*/  FADD R27, -R5.reuse, R22 ;  /* 0x00000016051b7221 */ /* 0x041fe40000000100 */
[C---:B------:R-:W-:Y:S01]  /*17f0*/  FADD R21, -R5.reuse, R38 ;  /* 0x0000002605157221 */ /* 0x040fe20000000100 */
[C---:B------:R-:W-:Y:S01]  /*1800*/  FMUL R24, R6.reuse, R7 ;  /* 0x0000000706187220 */ /* 0x040fe20000400000 */
[----:B------:R-:W-:Y:S01]  /*1810*/  FADD R23, -R5, R23 ;  /* 0x0000001705177221 */ /* 0x000fe20000000100 */
[C---:B------:R-:W-:Y:S01]  /*1820*/  FMUL R26, R6.reuse, R27 ;  /* 0x0000001b061a7220 */ /* 0x040fe20000400000 */
[C---:B------:R-:W-:Y:S01]  /*1830*/  FMUL R25, R6.reuse, R21 ;  /* 0x0000001506197220 */ /* 0x040fe20000400000 */
[----:B------:R-:W-:Y:S01]  /*1840*/  IADD3 R7, R2, 0x10, RZ ;  /* 0x0000001002077810 */ /* 0x000fe20007ffe0ff */
[----:B------:R-:W-:Y:S01]  /*1850*/  FMUL R27, R6, R23 ;  /* 0x00000017061b7220 */ /* 0x000fe20000400000 */
[----:B-1----:R-:W-:Y:S01]  /*1860*/  FFMA R28, R12, R24, R16 ;  /* 0x000000180c1c7223 */ /* 0x002fe20000000010 */
[----:B------:R-:W-:Y:S01]  /*1870*/  FFMA R29, R13, R25, R17 ;  /* 0x000000190d1d7223 */ /* 0x000fe20000000011 */
[----:B------:R-:W-:Y:S01]  /*1880*/  FFMA R30, R14, R26, R18 ;  /* 0x0000001a0e1e7223 */ /* 0x000fe20000000012 */
[----:B------:R-:W-:Y:S01]  /*1890*/  FFMA R31, R15, R27, R19 ;  /* 0x0000001b0f1f7223 */ /* 0x000fe20000000013 */
[----:B------:R-:W-:-:S02]  /*18a0*/  CS2R R20, SRZ ;  /* 0x0000000000147805 */ /* 0x000fc4000001ff00 */
[----:B------:R-:W-:Y:S01]  /*18b0*/  CS2R R22, SRZ ;  /* 0x0000000000167805 */ /* 0x000fe2000001ff00 */
[----:B------:R-:W-:Y:S01]  /*18c0*/  IMAD.WIDE R38, R39, 0x4, R10 ;  /* 0x0000000427267825 */ /* 0x000fe200078e020a */
[----:B------:R0:W-:Y:S03]  /*18d0*/  @!P1 STG.E.128 desc[UR6][R40.64], R24 ;  /* 0x0000001828009986 */ /* 0x0001e6000c101d06 */
[C---:B------:R-:W-:Y:S01]  /*18e0*/  IMAD.WIDE R42, R7.reuse, 0x4, R8 ;  /* 0x00000004072a7825 */ /* 0x040fe200078e0208 */
[----:B------:R1:W-:Y:S04]  /*18f0*/  @!P1 STG.E.128 desc[UR6][R38.64], R28 ;  /* 0x0000001c26009986 */ /* 0x0003e8000c101d06 */
[----:B------:R2:W3:Y:S04]  /*1900*/  @!P1 LDG.E.EF.128 R20, desc[UR6][R42.64] ;  /* 0x000000062a149981 */ /* 0x0004e8000c0e1d00 */
[----:B------:R-:W4:Y:S04]  /*1910*/  LDG.E.EL.128 R12, desc[UR6][R34.64+0x40] ;  /* 0x00004006220c7981 */ /* 0x000f28000c2e1d00 */
[----:B------:R-:W4:Y:S01]  /*1920*/  LDG.E.EL.128 R16, desc[UR6][R36.64+0x40] ;  /* 0x0000400624107981 */ /* 0x000f22000c2e1d00 */
[----:B0-----:R-:W-:Y:S01]  /*1930*/  IMAD.WIDE R40, R7, 0x4, R32 ;  /* 0x0000000407287825 */ /* 0x001fe200078e0220 */
[----:B-1----:R-:W-:-:S03]  /*1940*/  IADD3 R39, R2, 0x10, RZ ;  /* 0x0000001002277810 */ /* 0x002fc60007ffe0ff */
[----:B--2---:R-:W-:Y:S01]  /*1950*/  IMAD.WIDE R42, R7, 0x4, R10 ;  /* 0x00000004072a7825 */ /* 0x004fe200078e020a */
[----:B------:R-:W-:Y:S02]  /*1960*/  IADD3 R39, R39, 0x8, RZ ;  /* 0x0000000827277810 */ /* 0x000fe40007ffe0ff */
[----:B---3--:R-:W-:Y:S02]  /*1970*/  SEL R22, R22, RZ, !P1 ;  /* 0x000000ff16167207 */ /* 0x008fe40004800000 */
[----:B------:R-:W-:Y:S02]  /*1980*/  SEL R20, R20, RZ, !P1 ;  /* 0x000000ff14147207 */ /* 0x000fe40004800000 */
[----:B------:R-:W-:Y:S01]  /*1990*/  SEL R44, R21, RZ, !P1 ;  /* 0x000000ff152c7207 */ /* 0x000fe20004800000 */
[----:B------:R-:W-:Y:S01]  /*19a0*/  FADD R27, -R5, R22 ;  /* 0x00000016051b7221 */ /* 0x000fe20000000100 */
[----:B------:R-:W-:Y:S01]  /*19b0*/  SEL R23, R23, RZ, !P1 ;  /* 0x000000ff17177207 */ /* 0x000fe20004800000 */
[----:B------:R-:W-:-:S02]  /*19c0*/  FADD R21, -R5, R20 ;  /* 0x0000001405157221 */ /* 0x000fc40000000100 */
[C---:B------:R-:W-:Y:S01]  /*19d0*/  FADD R45, -R5.reuse, R44 ;  /* 0x0000002c052d7221 */ /* 0x040fe20000000100 */
[C---:B------:R-:W-:Y:S01]  /*19e0*/  FMUL R26, R6.reuse, R27 ;  /* 0x0000001b061a7220 */ /* 0x040fe20000400000 */
[----:B------:R-:W-:Y:S01]  /*19f0*/  FADD R23, -R5, R23 ;  /* 0x0000001705177221 */ /* 0x000fe20000000100 */
[C---:B------:R-:W-:Y:S01]  /*1a00*/  FMUL R24, R6.reuse, R21 ;  /* 0x0000001506187220 */ /* 0x040fe20000400000 */
[----:B------:R-:W-:Y:S01]  /*1a10*/  FMUL R25, R6, R45 ;  /* 0x0000002d06197220 */ /* 0x000fe20000400000 */
[----:B----4-:R-:W-:Y:S01]  /*1a20*/  FFMA R30, R14, R26, R18 ;  /* 0x0000001a0e1e7223 */ /* 0x010fe20000000012 */
[----:B------:R-:W-:Y:S01]  /*1a30*/  FMUL R27, R6, R23 ;  /* 0x00000017061b7220 */ /* 0x000fe20000400000 */
[----:B------:R-:W-:Y:S01]  /*1a40*/  FFMA R28, R12, R24, R16 ;  /* 0x000000180c1c7223 */ /* 0x000fe20000000010 */
[----:B------:R-:W-:Y:S01]  /*1a50*/  FFMA R29, R13, R25, R17 ;  /* 0x000000190d1d7223 */ /* 0x000fe20000000011 */
[----:B------:R-:W-:Y:S01]  /*1a60*/  CS2R R20, SRZ ;  /* 0x0000000000147805 */ /* 0x000fe2000001ff00 */
[----:B------:R-:W-:Y:S01]  /*1a70*/  FFMA R31, R15, R27, R19 ;  /* 0x0000001b0f1f7223 */ /* 0x000fe20000000013 */
[----:B------:R-:W-:Y:S01]  /*1a80*/  CS2R R22, SRZ ;  /* 0x0000000000167805 */ /* 0x000fe2000001ff00 */
[C---:B------:R-:W-:Y:S01]  /*1a90*/  IMAD.WIDE R44, R39.reuse, 0x4, R8 ;  /* 0x00000004272c7825 */ /* 0x040fe200078e0208 */
[----:B------:R0:W-:Y:S04]  /*1aa0*/  @!P1 STG.E.128 desc[UR6][R40.64], R24 ;  /* 0x0000001828009986 */ /* 0x0001e8000c101d06 */
[----:B------:R1:W-:Y:S04]  /*1ab0*/  @!P1 STG.E.128 desc[UR6][R42.64], R28 ;  /* 0x0000001c2a009986 */ /* 0x0003e8000c101d06 */
[----:B------:R-:W2:Y:S04]  /*1ac0*/  @!P1 LDG.E.EF.128 R20, desc[UR6][R44.64] ;  /* 0x000000062c149981 */ /* 0x000ea8000c0e1d00 */
[----:B------:R-:W1:Y:S04]  /*1ad0*/  LDG.E.EL.128 R12, desc[UR6][R34.64+0x60] ;  /* 0x00006006220c7981 */ /* 0x000e68000c2e1d00 */
[----:B------:R-:W1:Y:S01]  /*1ae0*/  LDG.E.EL.128 R16, desc[UR6][R36.64+0x60] ;  /* 0x0000600624107981 */ /* 0x000e62000c2e1d00 */
[----:B0-----:R-:W-:Y:S01]  /*1af0*/  IMAD.WIDE R40, R39, 0x4, R32 ;  /* 0x0000000427287825 */ /* 0x001fe200078e0220 */
[----:B--2---:R-:W-:-:S02]  /*1b00*/  SEL R20, R20, RZ, !P1 ;  /* 0x000000ff14147207 */ /* 0x004fc40004800000 */
[----:B------:R-:W-:Y:S02]  /*1b10*/  SEL R22, R22, RZ, !P1 ;  /* 0x000000ff16167207 */ /* 0x000fe40004800000 */
[----:B------:R-:W-:Y:S01]  /*1b20*/  SEL R38, R21, RZ, !P1 ;  /* 0x000000ff15267207 */ /* 0x000fe20004800000 */
[----:B------:R-:W-:Y:S01]  /*1b30*/  FADD R7, -R5, R20 ;  /* 0x0000001405077221 */ /* 0x000fe20000000100 */
[----:B------:R-:W-:Y:S01]  /*1b40*/  SEL R23, R23, RZ, !P1 ;  /* 0x000000ff17177207 */ /* 0x000fe20004800000 */
[C---:B------:R-:W-:Y:S02]  /*1b50*/  FADD R27, -R5.reuse, R22 ;  /* 0x00000016051b7221 */ /* 0x040fe40000000100 */
[C---:B------:R-:W-:Y:S01]  /*1b60*/  FMUL R24, R6.reuse, R7 ;  /* 0x0000000706187220 */ /* 0x040fe20000400000 */
[C---:B------:R-:W-:Y:S01]  /*1b70*/  FADD R21, -R5.reuse, R38 ;  /* 0x0000002605157221 */ /* 0x040fe20000000100 */
[----:B------:R-:W-:Y:S01]  /*1b80*/  FADD R23, -R5, R23 ;  /* 0x0000001705177221 */ /* 0x000fe20000000100 */
[----:B------:R-:W-:Y:S01]  /*1b90*/  IADD3 R7, R2, 0x18, RZ ;  /* 0x0000001802077810 */ /* 0x000fe20007ffe0ff */
[C---:B------:R-:W-:Y:S01]  /*1ba0*/  FMUL R26, R6.reuse, R27 ;  /* 0x0000001b061a7220 */ /* 0x040fe20000400000 */
[C---:B------:R-:W-:Y:S01]  /*1bb0*/  FMUL R25, R6.reuse, R21 ;  /* 0x0000001506197220 */ /* 0x040fe20000400000 */
[----:B------:R-:W-:Y:S01]  /*1bc0*/  FMUL R27, R6, R23 ;  /* 0x00000017061b7220 */ /* 0x000fe20000400000 */
[----:B------:R-:W-:Y:S01]  /*1bd0*/  IADD3 R7, R7, 0x8, RZ ;  /* 0x0000000807077810 */ /* 0x000fe20007ffe0ff */
        /* <DEDUP_REMOVED lines=47> */
[----:B------:R-:W-:Y:S01]  /*1ed0*/  FADD R21, -R5, R38 ;  /* 0x0000002605157221 */ /* 0x000fe20000000100 */
[----:B------:R-:W-:-:S04]  /*1ee0*/  IMAD.WIDE R38, R39, 0x4, R10 ;  /* 0x0000000427267825 */ /* 0x000fc800078e020a */
[C---:B------:R-:W-:Y:S01]  /*1ef0*/  FADD R25, -R5.reuse, R22 ;  /* 0x0000001605197221 */ /* 0x040fe20000000100 */
[C---:B------:R-:W-:Y:S01]  /*1f00*/  FMUL R20, R6.reuse, R7 ;  /* 0x0000000706147220 */ /* 0x040fe20000400000 */
        /* <DEDUP_REMOVED lines=12> */
[C---:B------:R-:W-:Y:S01]  /*1fd0*/  IMAD.WIDE R42, R7.reuse, 0x4, R8 ;  /* 0x00000004072a7825 */ /* 0x040fe200078e0208 */
[----:B------:R0:W-:Y:S04]  /*1fe0*/  @!P1 STG.E.128 desc[UR6][R40.64], R20 ;  /* 0x0000001428009986 */ /* 0x0001e8000c101d06 */
        /* <DEDUP_REMOVED lines=119> */
[----:B------:R-:W-:-:S05]  /*2760*/  IADD3 R29, R29, 0x8, RZ ;  /* 0x000000081d1d7810 */ /* 0x000fca0007ffe0ff */
[----:B------:R-:W-:Y:S01]  /*2770*/  IMAD.WIDE R8, R29, 0x4, R8 ;  /* 0x000000041d087825 */ /* 0x000fe200078e0208 */
[----:B---3--:R-:W-:Y:S02]  /*2780*/  SEL R18, R18, RZ, !P1 ;  /* 0x000000ff12127207 */ /* 0x008fe40004800000 */
[----:B------:R-:W-:Y:S02]  /*2790*/  SEL R16, R16, RZ, !P1 ;  /* 0x000000ff10107207 */ /* 0x000fe40004800000 */
[----:B------:R-:W-:Y:S01]  /*27a0*/  SEL R44, R17, RZ, !P1 ;  /* 0x000000ff112c7207 */ /* 0x000fe20004800000 */
[----:B------:R-:W-:Y:S01]  /*27b0*/  FADD R15, -R5, R18 ;  /* 0x00000012050f7221 */ /* 0x000fe20000000100 */
[----:B------:R-:W-:Y:S01]  /*27c0*/  SEL R19, R19, RZ, !P1 ;  /* 0x000000ff13137207 */ /* 0x000fe20004800000 */
[C---:B------:R-:W-:Y:S02]  /*27d0*/  FADD R17, -R5.reuse, R16 ;  /* 0x0000001005117221 */ /* 0x040fe40000000100 */
        /* <DEDUP_REMOVED lines=12> */
[----:B------:R-:W-:Y:S04]  /*28a0*/  @!P1 STG.E.128 desc[UR6][R40.64], R12 ;  /* 0x0000000c28009986 */ /* 0x000fe8000c101d06 */
[----:B------:R-:W-:Y:S04]  /*28b0*/  @!P1 STG.E.128 desc[UR6][R42.64], R20 ;  /* 0x000000142a009986 */ /* 0x000fe8000c101d06 */
[----:B------:R-:W2:Y:S04]  /*28c0*/  @!P1 LDG.E.EF.128 R16, desc[UR6][R8.64] ;  /* 0x0000000608109981 */ /* 0x000ea8000c0e1d00 */
[----:B------:R-:W3:Y:S04]  /*28d0*/  LDG.E.EL.128 R24, desc[UR6][R34.64+0x160] ;  /* 0x0001600622187981 */ /* 0x000ee8000c2e1d00 */
[----:B------:R-:W3:Y:S01]  /*28e0*/  LDG.E.EL.128 R36, desc[UR6][R36.64+0x160] ;  /* 0x0001600624247981 */ /* 0x000ee2000c2e1d00 */
[----:B------:R-:W-:Y:S01]  /*28f0*/  LOP3.LUT R2, R0, 0x3f, RZ, 0xc0, !PT ;  /* 0x0000003f00027812 */ /* 0x000fe200078ec0ff */
[----:B------:R-:W-:Y:S01]  /*2900*/  IMAD.WIDE R32, R29, 0x4, R32 ;  /* 0x000000041d207825 */ /* 0x000fe200078e0220 */
[----:B------:R-:W-:-:S02]  /*2910*/  LOP3.LUT R7, R3, 0x3f, R0, 0xf8, !PT ;  /* 0x0000003f03077812 */ /* 0x000fc400078ef800 */
[----:B------:R-:W-:Y:S01]  /*2920*/  LEA R31, R2, UR4, 0x2 ;  /* 0x00000004021f7c11 */ /* 0x000fe2000f8e10ff */
[----:B------:R-:W-:Y:S01]  /*2930*/  IMAD.WIDE R2, R29, 0x4, R10 ;  /* 0x000000041d027825 */ /* 0x000fe200078e020a */
[----:B------:R-:W-:-:S04]  /*2940*/  LOP3.LUT P0, RZ, R0, 0x40, RZ, 0xc0, !PT ;  /* 0x0000004000ff7812 */ /* 0x000fc8000780c0ff */
[----:B------:R-:W0:Y:S01]  /*2950*/  LDS R31, [R31] ;  /* 0x000000001f1f7984 */ /* 0x000e220000000800 */
[----:B------:R-:W-:Y:S01]  /*2960*/  ISETP.LT.AND P0, PT, R7, 0x400, !P0 ;  /* 0x000004000700780c */ /* 0x000fe20004701270 */
[----:B0-----:R-:W-:Y:S01]  /*2970*/  FFMA R31, R31, R4, 9.9999999747524270788e-07 ;  /* 0x358637bd1f1f7423 */ /* 0x001fe20000000004 */
[----:B--2---:R-:W-:Y:S02]  /*2980*/  SEL R18, R18, RZ, !P1 ;  /* 0x000000ff12127207 */ /* 0x004fe40004800000 */
[----:B------:R-:W-:Y:S02]  /*2990*/  SEL R16, R16, RZ, !P1 ;  /* 0x000000ff10107207 */ /* 0x000fe40004800000 */
[----:B------:R-:W-:Y:S01]  /*29a0*/  SEL R0, R17, RZ, !P1 ;  /* 0x000000ff11007207 */ /* 0x000fe20004800000 */
[----:B------:R-:W-:Y:S01]  /*29b0*/  FADD R13, -R5, R18 ;  /* 0x00000012050d7221 */ /* 0x000fe20000000100 */
[----:B------:R-:W-:Y:S01]  /*29c0*/  SEL R8, R19, RZ, !P1 ;  /* 0x000000ff13087207 */ /* 0x000fe20004800000 */
[----:B------:R-:W-:-:S02]  /*29d0*/  FADD R9, -R5, R16 ;  /* 0x0000001005097221 */ /* 0x000fc40000000100 */
[C---:B------:R-:W-:Y:S01]  /*29e0*/  FMUL R10, R6.reuse, R13 ;  /* 0x0000000d060a7220 */ /* 0x040fe20000400000 */
[C---:B------:R-:W-:Y:S01]  /*29f0*/  FADD R11, -R5.reuse, R0 ;  /* 0x00000000050b7221 */ /* 0x040fe20000000100 */
[----:B------:R-:W0:Y:S01]  /*2a00*/  LDC.64 R12, c[0x0][0x258] ;  /* 0x00009600ff0c7b82 */ /* 0x000e220000000a00 */
[----:B------:R-:W-:Y:S01]  /*2a10*/  FADD R5, -R5, R8 ;  /* 0x0000000805057221 */ /* 0x000fe20000000100 */
[C---:B------:R-:W-:Y:S01]  /*2a20*/  FMUL R8, R6.reuse, R9 ;  /* 0x0000000906087220 */ /* 0x040fe20000400000 */
[----:B------:R-:W-:Y:S01]  /*2a30*/  FMUL R9, R6, R11 ;  /* 0x0000000b06097220 */ /* 0x000fe20000400000 */
[----:B---3--:R-:W-:Y:S01]  /*2a40*/  FFMA R26, R26, R10, R38 ;  /* 0x0000000a1a1a7223 */ /* 0x008fe20000000026 */
[----:B------:R-:W-:Y:S01]  /*2a50*/  FMUL R11, R6, R5 ;  /* 0x00000005060b7220 */ /* 0x000fe20000400000 */
[----:B------:R-:W-:Y:S01]  /*2a60*/  FFMA R24, R24, R8, R36 ;  /* 0x0000000818187223 */ /* 0x000fe20000000024 */
[----:B------:R-:W-:Y:S02]  /*2a70*/  FFMA R25, R25, R9, R37 ;  /* 0x0000000919197223 */ /* 0x000fe40000000025 */
[----:B------:R-:W-:Y:S01]  /*2a80*/  FFMA R27, R27, R11, R39 ;  /* 0x0000000b1b1b7223 */ /* 0x000fe20000000027 */
[----:B------:R1:W-:Y:S04]  /*2a90*/  @!P1 STG.E.128 desc[UR6][R32.64], R8 ;  /* 0x0000000820009986 */ /* 0x0003e8000c101d06 */
[----:B------:R1:W-:Y:S01]  /*2aa0*/  @!P1 STG.E.128 desc[UR6][R2.64], R24 ;  /* 0x0000001802009986 */ /* 0x0003e2000c101d06 */
[----:B------:R-:W-:Y:S05]  /*2ab0*/  @!P0 EXIT ;  /* 0x000000000000894d */ /* 0x000fea0003800000 */
[----:B------:R-:W2:Y:S01]  /*2ac0*/  MUFU.RSQ R31, R31 ;  /* 0x0000001f001f7308 */ /* 0x000ea20000001400 */
[----:B01----:R-:W-:-:S04]  /*2ad0*/  IMAD.WIDE R2, R7, 0x4, R12 ;  /* 0x0000000407027825 */ /* 0x003fc800078e020c */
[----:B--2---:R-:W-:-:S05]  /*2ae0*/  FMUL R5, R31, 0.010416666977107524872 ;  /* 0x3c2aaaab1f057820 */ /* 0x004fca0000400000 */
[----:B------:R-:W-:Y:S01]  /*2af0*/  STG.E desc[UR6][R2.64], R5 ;  /* 0x0000000502007986 */ /* 0x000fe2000c101906 */
[----:B------:R-:W-:Y:S05]  /*2b00*/  EXIT ;  /* 0x000000000000794d */ /* 0x000fea0003800000 */
.L_x_2:
[----:B------:R-:W-:-:S00]  /*2b10*/  BRA `(.L_x_2) ;  /* 0xfffffffc00fc7947 */ /* 0x000fc0000383ffff */
[----:B------:R-:W-:-:S00]  /*2b20*/  NOP ;  /* 0x0000000000007918 */ /* 0x000fc00000000000 */
        /* <DEDUP_REMOVED lines=13> */
.L_x_3:


//--------------------- .nv.global.init           --------------------------
	.section	.nv.global.init,"aw",@progbits
.nv.global.init:
	.type		_$_str,@object
	.size		_$_str,(.L_0 - _$_str)
_$_str:
        /*0000*/ 	.byte	0x5f, 0x5f, 0x43, 0x55, 0x44, 0x41, 0x5f, 0x46, 0x54, 0x5a, 0x00
.L_0:


//--------------------- .nv.shared.triton_red_fused_add_native_layer_norm_native_layer_norm_backward_12 --------------------------
	.section	.nv.shared.triton_red_fused_add_native_layer_norm_native_layer_norm_backward_12,"aw",@nobits
	.sectionflags	@""
	.align	16
	.zero		1024


//--------------------- .nv.constant0.triton_red_fused_add_native_layer_norm_native_layer_norm_backward_12 --------------------------
	.section	.nv.constant0.triton_red_fused_add_native_layer_norm_native_layer_norm_backward_12,"a",@progbits
	.sectionflags	@""
	.align	4
.nv.constant0.triton_red_fused_add_native_layer_norm_native_layer_norm_backward_12:
	.zero		616
